	.target	sm_103a

	.elftype	@"ET_EXEC"


//--------------------- .note.nv.tkinfo           --------------------------
	.section	.note.nv.tkinfo,"",@"SHT_NOTE"
	.sectionflags	@"SHF_NOTE_NV_TKINFO"
	.tkinfo
        /*0018*/ 	.word	0x00000002
        /*0030*/ 	.string	""
        /*0030*/ 	.string	"ptxas"
        /*0030*/ 	.string	"Cuda compilation tools, release 13.0, V13.0.88"
        /*0030*/ 	.string	"Build cuda_13.0.r13.0/compiler.36424714_0"
        /*0030*/ 	.string	"-arch sm_103a -m 64 "



//--------------------- .note.nv.cuinfo           --------------------------
	.section	.note.nv.cuinfo,"",@"SHT_NOTE"
	.sectionflags	@"SHF_NOTE_NV_CUINFO"
        /*0018*/ 	.short	0x0002
        /*001a*/ 	.short	0x0067
        /*001c*/ 	.short	0x0082
	.zero		2


//--------------------- .nv.info                  --------------------------
	.section	.nv.info,"",@"SHT_CUDA_INFO"
	.align	4


	//----- nvinfo : EIATTR_REGCOUNT
	.align		4
        /*0000*/ 	.byte	0x04, 0x2f
        /*0002*/ 	.short	(.L_12 - .L_11)
	.align		4
.L_11:
        /*0004*/ 	.word	index@(_ZN7cutlass13device_kernelIN5flash11enable_sm90INS1_16FlashAttnFwdSm90INS1_25CollectiveMainloopFwdSm90ILi2EN4cute5tupleIJNS5_1CILi1EEES8_S8_EEENS6_IJNS7_ILi64EEESA_SA_EEELi512ENS_10bfloat16_tEfNS_4arch4Sm90ELb1ELb0ELb1ELb1ELb0ELb1ELb1ELb0ELb0ELb1ELb1ELb0EEENS1_21CollectiveEpilogueFwdINS6_IJSA_NS7_ILi512EEESA_EEES9_SC_SE_Li256ELb1ELb1ELb1ELb0EEENS1_36VarlenDynamicPersistentTileSchedulerILi64ELi64ELi256ELi128ELb1ELb1ELb1ELb1ELb1ELb1EEEEEEEEEvNT_6ParamsE)
        /*0008*/ 	.word	0x00000004


	//----- nvinfo : EIATTR_FRAME_SIZE
	.align		4
.L_12:
        /*000c*/ 	.byte	0x04, 0x11
        /*000e*/ 	.short	(.L_14 - .L_13)
	.align		4
.L_13:
        /*0010*/ 	.word	index@(_ZN7cutlass13device_kernelIN5flash11enable_sm90INS1_16FlashAttnFwdSm90INS1_25CollectiveMainloopFwdSm90ILi2EN4cute5tupleIJNS5_1CILi1EEES8_S8_EEENS6_IJNS7_ILi64EEESA_SA_EEELi512ENS_10bfloat16_tEfNS_4arch4Sm90ELb1ELb0ELb1ELb1ELb0ELb1ELb1ELb0ELb0ELb1ELb1ELb0EEENS1_21CollectiveEpilogueFwdINS6_IJSA_NS7_ILi512EEESA_EEES9_SC_SE_Li256ELb1ELb1ELb1ELb0EEENS1_36VarlenDynamicPersistentTileSchedulerILi64ELi64ELi256ELi128ELb1ELb1ELb1ELb1ELb1ELb1EEEEEEEEEvNT_6ParamsE)
        /*0014*/ 	.word	0x00000000


	//----- nvinfo : EIATTR_REGCOUNT
	.align		4
.L_14:
        /*0018*/ 	.byte	0x04, 0x2f
        /*001a*/ 	.short	(.L_16 - .L_15)
	.align		4
.L_15:
        /*001c*/ 	.word	index@(_ZN7cutlass13device_kernelIN5flash11enable_sm90INS1_16FlashAttnFwdSm90INS1_25CollectiveMainloopFwdSm90ILi2EN4cute5tupleIJNS5_1CILi1EEES8_S8_EEENS6_IJNS7_ILi64EEESA_SA_EEELi512ENS_10bfloat16_tEfNS_4arch4Sm90ELb1ELb0ELb1ELb1ELb0ELb0ELb1ELb0ELb0ELb1ELb1ELb0EEENS1_21CollectiveEpilogueFwdINS6_IJSA_NS7_ILi512EEESA_EEES9_SC_SE_Li256ELb1ELb1ELb1ELb0EEENS1_36VarlenDynamicPersistentTileSchedulerILi64ELi64ELi256ELi128ELb1ELb1ELb1ELb1ELb1ELb1EEEEEEEEEvNT_6ParamsE)
        /*0020*/ 	.word	0x00000004


	//----- nvinfo : EIATTR_FRAME_SIZE
	.align		4
.L_16:
        /*0024*/ 	.byte	0x04, 0x11
        /*0026*/ 	.short	(.L_18 - .L_17)
	.align		4
.L_17:
        /*0028*/ 	.word	index@(_ZN7cutlass13device_kernelIN5flash11enable_sm90INS1_16FlashAttnFwdSm90INS1_25CollectiveMainloopFwdSm90ILi2EN4cute5tupleIJNS5_1CILi1EEES8_S8_EEENS6_IJNS7_ILi64EEESA_SA_EEELi512ENS_10bfloat16_tEfNS_4arch4Sm90ELb1ELb0ELb1ELb1ELb0ELb0ELb1ELb0ELb0ELb1ELb1ELb0EEENS1_21CollectiveEpilogueFwdINS6_IJSA_NS7_ILi512EEESA_EEES9_SC_SE_Li256ELb1ELb1ELb1ELb0EEENS1_36VarlenDynamicPersistentTileSchedulerILi64ELi64ELi256ELi128ELb1ELb1ELb1ELb1ELb1ELb1EEEEEEEEEvNT_6ParamsE)
        /*002c*/ 	.word	0x00000000


	//----- nvinfo : EIATTR_REGCOUNT
	.align		4
.L_18:
        /*0030*/ 	.byte	0x04, 0x2f
        /*0032*/ 	.short	(.L_20 - .L_19)
	.align		4
.L_19:
        /*0034*/ 	.word	index@(_ZN7cutlass13device_kernelIN5flash11enable_sm90INS1_16FlashAttnFwdSm90INS1_25CollectiveMainloopFwdSm90ILi2EN4cute5tupleIJNS5_1CILi1EEES8_S8_EEENS6_IJNS7_ILi64EEESA_SA_EEELi512ENS_10bfloat16_tEfNS_4arch4Sm90ELb1ELb0ELb1ELb1ELb0ELb1ELb0ELb0ELb0ELb1ELb1ELb0EEENS1_21CollectiveEpilogueFwdINS6_IJSA_NS7_ILi512EEESA_EEES9_SC_SE_Li256ELb1ELb1ELb1ELb0EEENS1_36VarlenDynamicPersistentTileSchedulerILi64ELi64ELi256ELi128ELb1ELb1ELb1ELb1ELb1ELb1EEEEEEEEEvNT_6ParamsE)
        /*0038*/ 	.word	0x00000004


	//----- nvinfo : EIATTR_FRAME_SIZE
	.align		4
.L_20:
        /*003c*/ 	.byte	0x04, 0x11
        /*003e*/ 	.short	(.L_22 - .L_21)
	.align		4
.L_21:
        /*0040*/ 	.word	index@(_ZN7cutlass13device_kernelIN5flash11enable_sm90INS1_16FlashAttnFwdSm90INS1_25CollectiveMainloopFwdSm90ILi2EN4cute5tupleIJNS5_1CILi1EEES8_S8_EEENS6_IJNS7_ILi64EEESA_SA_EEELi512ENS_10bfloat16_tEfNS_4arch4Sm90ELb1ELb0ELb1ELb1ELb0ELb1ELb0ELb0ELb0ELb1ELb1ELb0EEENS1_21CollectiveEpilogueFwdINS6_IJSA_NS7_ILi512EEESA_EEES9_SC_SE_Li256ELb1ELb1ELb1ELb0EEENS1_36VarlenDynamicPersistentTileSchedulerILi64ELi64ELi256ELi128ELb1ELb1ELb1ELb1ELb1ELb1EEEEEEEEEvNT_6ParamsE)
        /*0044*/ 	.word	0x00000000


	//----- nvinfo : EIATTR_REGCOUNT
	.align		4
.L_22:
        /*0048*/ 	.byte	0x04, 0x2f
        /*004a*/ 	.short	(.L_24 - .L_23)
	.align		4
.L_23:
        /*004c*/ 	.word	index@(_ZN7cutlass13device_kernelIN5flash11enable_sm90INS1_16FlashAttnFwdSm90INS1_25CollectiveMainloopFwdSm90ILi2EN4cute5tupleIJNS5_1CILi1EEES8_S8_EEENS6_IJNS7_ILi64EEESA_SA_EEELi512ENS_10bfloat16_tEfNS_4arch4Sm90ELb1ELb0ELb1ELb1ELb0ELb0ELb0ELb0ELb0ELb1ELb1ELb0EEENS1_21CollectiveEpilogueFwdINS6_IJSA_NS7_ILi512EEESA_EEES9_SC_SE_Li256ELb1ELb1ELb1ELb0EEENS1_36VarlenDynamicPersistentTileSchedulerILi64ELi64ELi256ELi128ELb1ELb1ELb1ELb1ELb1ELb1EEEEEEEEEvNT_6ParamsE)
        /*0050*/ 	.word	0x00000004


	//----- nvinfo : EIATTR_FRAME_SIZE
	.align		4
.L_24:
        /*0054*/ 	.byte	0x04, 0x11
        /*0056*/ 	.short	(.L_26 - .L_25)
	.align		4
.L_25:
        /*0058*/ 	.word	index@(_ZN7cutlass13device_kernelIN5flash11enable_sm90INS1_16FlashAttnFwdSm90INS1_25CollectiveMainloopFwdSm90ILi2EN4cute5tupleIJNS5_1CILi1EEES8_S8_EEENS6_IJNS7_ILi64EEESA_SA_EEELi512ENS_10bfloat16_tEfNS_4arch4Sm90ELb1ELb0ELb1ELb1ELb0ELb0ELb0ELb0ELb0ELb1ELb1ELb0EEENS1_21CollectiveEpilogueFwdINS6_IJSA_NS7_ILi512EEESA_EEES9_SC_SE_Li256ELb1ELb1ELb1ELb0EEENS1_36VarlenDynamicPersistentTileSchedulerILi64ELi64ELi256ELi128ELb1ELb1ELb1ELb1ELb1ELb1EEEEEEEEEvNT_6ParamsE)
        /*005c*/ 	.word	0x00000000


	//----- nvinfo : EIATTR_REGCOUNT
	.align		4
.L_26:
        /*0060*/ 	.byte	0x04, 0x2f
        /*0062*/ 	.short	(.L_28 - .L_27)
	.align		4
.L_27:
        /*0064*/ 	.word	index@(_ZN7cutlass13device_kernelIN5flash11enable_sm90INS1_16FlashAttnFwdSm90INS1_25CollectiveMainloopFwdSm90ILi2EN4cute5tupleIJNS5_1CILi1EEES8_S8_EEENS6_IJNS7_ILi64EEESA_SA_EEELi512ENS_10bfloat16_tEfNS_4arch4Sm90ELb1ELb0ELb1ELb0ELb0ELb0ELb1ELb0ELb0ELb1ELb1ELb0EEENS1_21CollectiveEpilogueFwdINS6_IJSA_NS7_ILi512EEESA_EEES9_SC_SE_Li256ELb0ELb1ELb1ELb0EEENS1_19SingleTileSchedulerILb0ELb1ELb1ELi64EEEEEEEEEvNT_6ParamsE)
        /*0068*/ 	.word	0x00000004


	//----- nvinfo : EIATTR_FRAME_SIZE
	.align		4
.L_28:
        /*006c*/ 	.byte	0x04, 0x11
        /*006e*/ 	.short	(.L_30 - .L_29)
	.align		4
.L_29:
        /*0070*/ 	.word	index@(_ZN7cutlass13device_kernelIN5flash11enable_sm90INS1_16FlashAttnFwdSm90INS1_25CollectiveMainloopFwdSm90ILi2EN4cute5tupleIJNS5_1CILi1EEES8_S8_EEENS6_IJNS7_ILi64EEESA_SA_EEELi512ENS_10bfloat16_tEfNS_4arch4Sm90ELb1ELb0ELb1ELb0ELb0ELb0ELb1ELb0ELb0ELb1ELb1ELb0EEENS1_21CollectiveEpilogueFwdINS6_IJSA_NS7_ILi512EEESA_EEES9_SC_SE_Li256ELb0ELb1ELb1ELb0EEENS1_19SingleTileSchedulerILb0ELb1ELb1ELi64EEEEEEEEEvNT_6ParamsE)
        /*0074*/ 	.word	0x00000000


	//----- nvinfo : EIATTR_REGCOUNT
	.align		4
.L_30:
        /*0078*/ 	.byte	0x04, 0x2f
        /*007a*/ 	.short	(.L_32 - .L_31)
	.align		4
.L_31:
        /*007c*/ 	.word	index@(_ZN7cutlass13device_kernelIN5flash11enable_sm90INS1_16FlashAttnFwdSm90INS1_25CollectiveMainloopFwdSm90ILi2EN4cute5tupleIJNS5_1CILi1EEES8_S8_EEENS6_IJNS7_ILi64EEESA_SA_EEELi512ENS_10bfloat16_tEfNS_4arch4Sm90ELb1ELb0ELb1ELb0ELb0ELb0ELb0ELb0ELb0ELb1ELb1ELb0EEENS1_21CollectiveEpilogueFwdINS6_IJSA_NS7_ILi512EEESA_EEES9_SC_SE_Li256ELb0ELb1ELb1ELb0EEENS1_19SingleTileSchedulerILb0ELb1ELb1ELi64EEEEEEEEEvNT_6ParamsE)
        /*0080*/ 	.word	0x00000004


	//----- nvinfo : EIATTR_FRAME_SIZE
	.align		4
.L_32:
        /*0084*/ 	.byte	0x04, 0x11
        /*0086*/ 	.short	(.L_34 - .L_33)
	.align		4
.L_33:
        /*0088*/ 	.word	index@(_ZN7cutlass13device_kernelIN5flash11enable_sm90INS1_16FlashAttnFwdSm90INS1_25CollectiveMainloopFwdSm90ILi2EN4cute5tupleIJNS5_1CILi1EEES8_S8_EEENS6_IJNS7_ILi64EEESA_SA_EEELi512ENS_10bfloat16_tEfNS_4arch4Sm90ELb1ELb0ELb1ELb0ELb0ELb0ELb0ELb0ELb0ELb1ELb1ELb0EEENS1_21CollectiveEpilogueFwdINS6_IJSA_NS7_ILi512EEESA_EEES9_SC_SE_Li256ELb0ELb1ELb1ELb0EEENS1_19SingleTileSchedulerILb0ELb1ELb1ELi64EEEEEEEEEvNT_6ParamsE)
        /*008c*/ 	.word	0x00000000


	//----- nvinfo : EIATTR_REGCOUNT
	.align		4
.L_34:
        /*0090*/ 	.byte	0x04, 0x2f
        /*0092*/ 	.short	(.L_36 - .L_35)
	.align		4
.L_35:
        /*0094*/ 	.word	index@(_ZN7cutlass13device_kernelIN5flash11enable_sm90INS1_16FlashAttnFwdSm90INS1_25CollectiveMainloopFwdSm90ILi2EN4cute5tupleIJNS5_1CILi1EEES8_S8_EEENS6_IJNS7_ILi64EEESA_SA_EEELi512ENS_10bfloat16_tEfNS_4arch4Sm90ELb0ELb1ELb1ELb1ELb0ELb1ELb1ELb0ELb0ELb1ELb1ELb0EEENS1_21CollectiveEpilogueFwdINS6_IJSA_NS7_ILi512EEESA_EEES9_SC_SE_Li256ELb1ELb1ELb1ELb0EEENS1_36VarlenDynamicPersistentTileSchedulerILi64ELi64ELi256ELi128ELb1ELb1ELb1ELb1ELb0ELb1EEEEEEEEEvNT_6ParamsE)
        /*0098*/ 	.word	0x00000004


	//----- nvinfo : EIATTR_FRAME_SIZE
	.align		4
.L_36:
        /*009c*/ 	.byte	0x04, 0x11
        /*009e*/ 	.short	(.L_38 - .L_37)
	.align		4
.L_37:
        /*00a0*/ 	.word	index@(_ZN7cutlass13device_kernelIN5flash11enable_sm90INS1_16FlashAttnFwdSm90INS1_25CollectiveMainloopFwdSm90ILi2EN4cute5tupleIJNS5_1CILi1EEES8_S8_EEENS6_IJNS7_ILi64EEESA_SA_EEELi512ENS_10bfloat16_tEfNS_4arch4Sm90ELb0ELb1ELb1ELb1ELb0ELb1ELb1ELb0ELb0ELb1ELb1ELb0EEENS1_21CollectiveEpilogueFwdINS6_IJSA_NS7_ILi512EEESA_EEES9_SC_SE_Li256ELb1ELb1ELb1ELb0EEENS1_36VarlenDynamicPersistentTileSchedulerILi64ELi64ELi256ELi128ELb1ELb1ELb1ELb1ELb0ELb1EEEEEEEEEvNT_6ParamsE)
        /*00a4*/ 	.word	0x00000000


	//----- nvinfo : EIATTR_REGCOUNT
	.align		4
.L_38:
        /*00a8*/ 	.byte	0x04, 0x2f
        /*00aa*/ 	.short	(.L_40 - .L_39)
	.align		4
.L_39:
        /*00ac*/ 	.word	index@(_ZN7cutlass13device_kernelIN5flash11enable_sm90INS1_16FlashAttnFwdSm90INS1_25CollectiveMainloopFwdSm90ILi2EN4cute5tupleIJNS5_1CILi1EEES8_S8_EEENS6_IJNS7_ILi64EEESA_SA_EEELi512ENS_10bfloat16_tEfNS_4arch4Sm90ELb0ELb1ELb1ELb1ELb0ELb0ELb1ELb0ELb0ELb1ELb1ELb0EEENS1_21CollectiveEpilogueFwdINS6_IJSA_NS7_ILi512EEESA_EEES9_SC_SE_Li256ELb1ELb1ELb1ELb0EEENS1_36VarlenDynamicPersistentTileSchedulerILi64ELi64ELi256ELi128ELb1ELb1ELb1ELb1ELb0ELb1EEEEEEEEEvNT_6ParamsE)
        /*00b0*/ 	.word	0x00000004


	//----- nvinfo : EIATTR_FRAME_SIZE
	.align		4
.L_40:
        /*00b4*/ 	.byte	0x04, 0x11
        /*00b6*/ 	.short	(.L_42 - .L_41)
	.align		4
.L_41:
        /*00b8*/ 	.word	index@(_ZN7cutlass13device_kernelIN5flash11enable_sm90INS1_16FlashAttnFwdSm90INS1_25CollectiveMainloopFwdSm90ILi2EN4cute5tupleIJNS5_1CILi1EEES8_S8_EEENS6_IJNS7_ILi64EEESA_SA_EEELi512ENS_10bfloat16_tEfNS_4arch4Sm90ELb0ELb1ELb1ELb1ELb0ELb0ELb1ELb0ELb0ELb1ELb1ELb0EEENS1_21CollectiveEpilogueFwdINS6_IJSA_NS7_ILi512EEESA_EEES9_SC_SE_Li256ELb1ELb1ELb1ELb0EEENS1_36VarlenDynamicPersistentTileSchedulerILi64ELi64ELi256ELi128ELb1ELb1ELb1ELb1ELb0ELb1EEEEEEEEEvNT_6ParamsE)
        /*00bc*/ 	.word	0x00000000


	//----- nvinfo : EIATTR_REGCOUNT
	.align		4
.L_42:
        /*00c0*/ 	.byte	0x04, 0x2f
        /*00c2*/ 	.short	(.L_44 - .L_43)
	.align		4
.L_43:
        /*00c4*/ 	.word	index@(_ZN7cutlass13device_kernelIN5flash11enable_sm90INS1_16FlashAttnFwdSm90INS1_25CollectiveMainloopFwdSm90ILi2EN4cute5tupleIJNS5_1CILi1EEES8_S8_EEENS6_IJNS7_ILi64EEESA_SA_EEELi512ENS_10bfloat16_tEfNS_4arch4Sm90ELb0ELb1ELb1ELb1ELb0ELb1ELb0ELb0ELb0ELb1ELb1ELb0EEENS1_21CollectiveEpilogueFwdINS6_IJSA_NS7_ILi512EEESA_EEES9_SC_SE_Li256ELb1ELb1ELb1ELb0EEENS1_36VarlenDynamicPersistentTileSchedulerILi64ELi64ELi256ELi128ELb1ELb1ELb1ELb1ELb0ELb1EEEEEEEEEvNT_6ParamsE)
        /*00c8*/ 	.word	0x00000004


	//----- nvinfo : EIATTR_FRAME_SIZE
	.align		4
.L_44:
        /*00cc*/ 	.byte	0x04, 0x11
        /*00ce*/ 	.short	(.L_46 - .L_45)
	.align		4
.L_45:
        /*00d0*/ 	.word	index@(_ZN7cutlass13device_kernelIN5flash11enable_sm90INS1_16FlashAttnFwdSm90INS1_25CollectiveMainloopFwdSm90ILi2EN4cute5tupleIJNS5_1CILi1EEES8_S8_EEENS6_IJNS7_ILi64EEESA_SA_EEELi512ENS_10bfloat16_tEfNS_4arch4Sm90ELb0ELb1ELb1ELb1ELb0ELb1ELb0ELb0ELb0ELb1ELb1ELb0EEENS1_21CollectiveEpilogueFwdINS6_IJSA_NS7_ILi512EEESA_EEES9_SC_SE_Li256ELb1ELb1ELb1ELb0EEENS1_36VarlenDynamicPersistentTileSchedulerILi64ELi64ELi256ELi128ELb1ELb1ELb1ELb1ELb0ELb1EEEEEEEEEvNT_6ParamsE)
        /*00d4*/ 	.word	0x00000000


	//----- nvinfo : EIATTR_REGCOUNT
	.align		4
.L_46:
        /*00d8*/ 	.byte	0x04, 0x2f
        /*00da*/ 	.short	(.L_48 - .L_47)
	.align		4
.L_47:
        /*00dc*/ 	.word	index@(_ZN7cutlass13device_kernelIN5flash11enable_sm90INS1_16FlashAttnFwdSm90INS1_25CollectiveMainloopFwdSm90ILi2EN4cute5tupleIJNS5_1CILi1EEES8_S8_EEENS6_IJNS7_ILi64EEESA_SA_EEELi512ENS_10bfloat16_tEfNS_4arch4Sm90ELb0ELb1ELb1ELb1ELb0ELb0ELb0ELb0ELb0ELb1ELb1ELb0EEENS1_21CollectiveEpilogueFwdINS6_IJSA_NS7_ILi512EEESA_EEES9_SC_SE_Li256ELb1ELb1ELb1ELb0EEENS1_36VarlenDynamicPersistentTileSchedulerILi64ELi64ELi256ELi128ELb1ELb1ELb1ELb1ELb0ELb1EEEEEEEEEvNT_6ParamsE)
        /*00e0*/ 	.word	0x00000004


	//----- nvinfo : EIATTR_FRAME_SIZE
	.align		4
.L_48:
        /*00e4*/ 	.byte	0x04, 0x11
        /*00e6*/ 	.short	(.L_50 - .L_49)
	.align		4
.L_49:
        /*00e8*/ 	.word	index@(_ZN7cutlass13device_kernelIN5flash11enable_sm90INS1_16FlashAttnFwdSm90INS1_25CollectiveMainloopFwdSm90ILi2EN4cute5tupleIJNS5_1CILi1EEES8_S8_EEENS6_IJNS7_ILi64EEESA_SA_EEELi512ENS_10bfloat16_tEfNS_4arch4Sm90ELb0ELb1ELb1ELb1ELb0ELb0ELb0ELb0ELb0ELb1ELb1ELb0EEENS1_21CollectiveEpilogueFwdINS6_IJSA_NS7_ILi512EEESA_EEES9_SC_SE_Li256ELb1ELb1ELb1ELb0EEENS1_36VarlenDynamicPersistentTileSchedulerILi64ELi64ELi256ELi128ELb1ELb1ELb1ELb1ELb0ELb1EEEEEEEEEvNT_6ParamsE)
        /*00ec*/ 	.word	0x00000000


	//----- nvinfo : EIATTR_REGCOUNT
	.align		4
.L_50:
        /*00f0*/ 	.byte	0x04, 0x2f
        /*00f2*/ 	.short	(.L_52 - .L_51)
	.align		4
.L_51:
        /*00f4*/ 	.word	index@(_ZN7cutlass13device_kernelIN5flash11enable_sm90INS1_16FlashAttnFwdSm90INS1_25CollectiveMainloopFwdSm90ILi2EN4cute5tupleIJNS5_1CILi1EEES8_S8_EEENS6_IJNS7_ILi64EEESA_SA_EEELi512ENS_10bfloat16_tEfNS_4arch4Sm90ELb0ELb1ELb1ELb0ELb0ELb0ELb1ELb0ELb0ELb1ELb1ELb0EEENS1_21CollectiveEpilogueFwdINS6_IJSA_NS7_ILi512EEESA_EEES9_SC_SE_Li256ELb0ELb1ELb1ELb0EEENS1_19SingleTileSchedulerILb0ELb1ELb1ELi64EEEEEEEEEvNT_6ParamsE)
        /*00f8*/ 	.word	0x00000004


	//----- nvinfo : EIATTR_FRAME_SIZE
	.align		4
.L_52:
        /*00fc*/ 	.byte	0x04, 0x11
        /*00fe*/ 	.short	(.L_54 - .L_53)
	.align		4
.L_53:
        /*0100*/ 	.word	index@(_ZN7cutlass13device_kernelIN5flash11enable_sm90INS1_16FlashAttnFwdSm90INS1_25CollectiveMainloopFwdSm90ILi2EN4cute5tupleIJNS5_1CILi1EEES8_S8_EEENS6_IJNS7_ILi64EEESA_SA_EEELi512ENS_10bfloat16_tEfNS_4arch4Sm90ELb0ELb1ELb1ELb0ELb0ELb0ELb1ELb0ELb0ELb1ELb1ELb0EEENS1_21CollectiveEpilogueFwdINS6_IJSA_NS7_ILi512EEESA_EEES9_SC_SE_Li256ELb0ELb1ELb1ELb0EEENS1_19SingleTileSchedulerILb0ELb1ELb1ELi64EEEEEEEEEvNT_6ParamsE)
        /*0104*/ 	.word	0x00000000


	//----- nvinfo : EIATTR_REGCOUNT
	.align		4
.L_54:
        /*0108*/ 	.byte	0x04, 0x2f
        /*010a*/ 	.short	(.L_56 - .L_55)
	.align		4
.L_55:
        /*010c*/ 	.word	index@(_ZN7cutlass13device_kernelIN5flash11enable_sm90INS1_16FlashAttnFwdSm90INS1_25CollectiveMainloopFwdSm90ILi2EN4cute5tupleIJNS5_1CILi1EEES8_S8_EEENS6_IJNS7_ILi64EEESA_SA_EEELi512ENS_10bfloat16_tEfNS_4arch4Sm90ELb0ELb1ELb1ELb0ELb0ELb0ELb0ELb0ELb0ELb1ELb1ELb0EEENS1_21CollectiveEpilogueFwdINS6_IJSA_NS7_ILi512EEESA_EEES9_SC_SE_Li256ELb0ELb1ELb1ELb0EEENS1_19SingleTileSchedulerILb0ELb1ELb1ELi64EEEEEEEEEvNT_6ParamsE)
        /*0110*/ 	.word	0x00000004


	//----- nvinfo : EIATTR_FRAME_SIZE
	.align		4
.L_56:
        /*0114*/ 	.byte	0x04, 0x11
        /*0116*/ 	.short	(.L_58 - .L_57)
	.align		4
.L_57:
        /*0118*/ 	.word	index@(_ZN7cutlass13device_kernelIN5flash11enable_sm90INS1_16FlashAttnFwdSm90INS1_25CollectiveMainloopFwdSm90ILi2EN4cute5tupleIJNS5_1CILi1EEES8_S8_EEENS6_IJNS7_ILi64EEESA_SA_EEELi512ENS_10bfloat16_tEfNS_4arch4Sm90ELb0ELb1ELb1ELb0ELb0ELb0ELb0ELb0ELb0ELb1ELb1ELb0EEENS1_21CollectiveEpilogueFwdINS6_IJSA_NS7_ILi512EEESA_EEES9_SC_SE_Li256ELb0ELb1ELb1ELb0EEENS1_19SingleTileSchedulerILb0ELb1ELb1ELi64EEEEEEEEEvNT_6ParamsE)
        /*011c*/ 	.word	0x00000000


	//----- nvinfo : EIATTR_REGCOUNT
	.align		4
.L_58:
        /*0120*/ 	.byte	0x04, 0x2f
        /*0122*/ 	.short	(.L_60 - .L_59)
	.align		4
.L_59:
        /*0124*/ 	.word	index@(_ZN7cutlass13device_kernelIN5flash11enable_sm90INS1_16FlashAttnFwdSm90INS1_25CollectiveMainloopFwdSm90ILi2EN4cute5tupleIJNS5_1CILi1EEES8_S8_EEENS6_IJNS7_ILi64EEESA_SA_EEELi512ENS_10bfloat16_tEfNS_4arch4Sm90ELb0ELb0ELb1ELb1ELb0ELb1ELb1ELb0ELb0ELb1ELb1ELb0EEENS1_21CollectiveEpilogueFwdINS6_IJSA_NS7_ILi512EEESA_EEES9_SC_SE_Li256ELb1ELb1ELb1ELb0EEENS1_36VarlenDynamicPersistentTileSchedulerILi64ELi64ELi256ELi128ELb1ELb1ELb1ELb0ELb1ELb1EEEEEEEEEvNT_6ParamsE)
        /*0128*/ 	.word	0x00000004


	//----- nvinfo : EIATTR_FRAME_SIZE
	.align		4
.L_60:
        /*012c*/ 	.byte	0x04, 0x11
        /*012e*/ 	.short	(.L_62 - .L_61)
	.align		4
.L_61:
        /*0130*/ 	.word	index@(_ZN7cutlass13device_kernelIN5flash11enable_sm90INS1_16FlashAttnFwdSm90INS1_25CollectiveMainloopFwdSm90ILi2EN4cute5tupleIJNS5_1CILi1EEES8_S8_EEENS6_IJNS7_ILi64EEESA_SA_EEELi512ENS_10bfloat16_tEfNS_4arch4Sm90ELb0ELb0ELb1ELb1ELb0ELb1ELb1ELb0ELb0ELb1ELb1ELb0EEENS1_21CollectiveEpilogueFwdINS6_IJSA_NS7_ILi512EEESA_EEES9_SC_SE_Li256ELb1ELb1ELb1ELb0EEENS1_36VarlenDynamicPersistentTileSchedulerILi64ELi64ELi256ELi128ELb1ELb1ELb1ELb0ELb1ELb1EEEEEEEEEvNT_6ParamsE)
        /*0134*/ 	.word	0x00000000


	//----- nvinfo : EIATTR_REGCOUNT
	.align		4
.L_62:
        /*0138*/ 	.byte	0x04, 0x2f
        /*013a*/ 	.short	(.L_64 - .L_63)
	.align		4
.L_63:
        /*013c*/ 	.word	index@(_ZN7cutlass13device_kernelIN5flash11enable_sm90INS1_16FlashAttnFwdSm90INS1_25CollectiveMainloopFwdSm90ILi2EN4cute5tupleIJNS5_1CILi1EEES8_S8_EEENS6_IJNS7_ILi64EEESA_SA_EEELi512ENS_10bfloat16_tEfNS_4arch4Sm90ELb0ELb0ELb1ELb1ELb0ELb0ELb1ELb0ELb0ELb1ELb1ELb0EEENS1_21CollectiveEpilogueFwdINS6_IJSA_NS7_ILi512EEESA_EEES9_SC_SE_Li256ELb1ELb1ELb1ELb0EEENS1_36VarlenDynamicPersistentTileSchedulerILi64ELi64ELi256ELi128ELb1ELb1ELb1ELb0ELb1ELb1EEEEEEEEEvNT_6ParamsE)
        /*0140*/ 	.word	0x00000004


	//----- nvinfo : EIATTR_FRAME_SIZE
	.align		4
.L_64:
        /*0144*/ 	.byte	0x04, 0x11
        /*0146*/ 	.short	(.L_66 - .L_65)
	.align		4
.L_65:
        /*0148*/ 	.word	index@(_ZN7cutlass13device_kernelIN5flash11enable_sm90INS1_16FlashAttnFwdSm90INS1_25CollectiveMainloopFwdSm90ILi2EN4cute5tupleIJNS5_1CILi1EEES8_S8_EEENS6_IJNS7_ILi64EEESA_SA_EEELi512ENS_10bfloat16_tEfNS_4arch4Sm90ELb0ELb0ELb1ELb1ELb0ELb0ELb1ELb0ELb0ELb1ELb1ELb0EEENS1_21CollectiveEpilogueFwdINS6_IJSA_NS7_ILi512EEESA_EEES9_SC_SE_Li256ELb1ELb1ELb1ELb0EEENS1_36VarlenDynamicPersistentTileSchedulerILi64ELi64ELi256ELi128ELb1ELb1ELb1ELb0ELb1ELb1EEEEEEEEEvNT_6ParamsE)
        /*014c*/ 	.word	0x00000000


	//----- nvinfo : EIATTR_REGCOUNT
	.align		4
.L_66:
        /*0150*/ 	.byte	0x04, 0x2f
        /*0152*/ 	.short	(.L_68 - .L_67)
	.align		4
.L_67:
        /*0154*/ 	.word	index@(_ZN7cutlass13device_kernelIN5flash11enable_sm90INS1_16FlashAttnFwdSm90INS1_25CollectiveMainloopFwdSm90ILi2EN4cute5tupleIJNS5_1CILi1EEES8_S8_EEENS6_IJNS7_ILi64EEESA_SA_EEELi512ENS_10bfloat16_tEfNS_4arch4Sm90ELb0ELb0ELb1ELb1ELb0ELb1ELb0ELb0ELb0ELb1ELb1ELb0EEENS1_21CollectiveEpilogueFwdINS6_IJSA_NS7_ILi512EEESA_EEES9_SC_SE_Li256ELb1ELb1ELb1ELb0EEENS1_36VarlenDynamicPersistentTileSchedulerILi64ELi64ELi256ELi128ELb1ELb1ELb1ELb0ELb1ELb1EEEEEEEEEvNT_6ParamsE)
        /*0158*/ 	.word	0x00000004


	//----- nvinfo : EIATTR_FRAME_SIZE
	.align		4
.L_68:
        /*015c*/ 	.byte	0x04, 0x11
        /*015e*/ 	.short	(.L_70 - .L_69)
	.align		4
.L_69:
        /*0160*/ 	.word	index@(_ZN7cutlass13device_kernelIN5flash11enable_sm90INS1_16FlashAttnFwdSm90INS1_25CollectiveMainloopFwdSm90ILi2EN4cute5tupleIJNS5_1CILi1EEES8_S8_EEENS6_IJNS7_ILi64EEESA_SA_EEELi512ENS_10bfloat16_tEfNS_4arch4Sm90ELb0ELb0ELb1ELb1ELb0ELb1ELb0ELb0ELb0ELb1ELb1ELb0EEENS1_21CollectiveEpilogueFwdINS6_IJSA_NS7_ILi512EEESA_EEES9_SC_SE_Li256ELb1ELb1ELb1ELb0EEENS1_36VarlenDynamicPersistentTileSchedulerILi64ELi64ELi256ELi128ELb1ELb1ELb1ELb0ELb1ELb1EEEEEEEEEvNT_6ParamsE)
        /*0164*/ 	.word	0x00000000


	//----- nvinfo : EIATTR_REGCOUNT
	.align		4
.L_70:
        /*0168*/ 	.byte	0x04, 0x2f
        /*016a*/ 	.short	(.L_72 - .L_71)
	.align		4
.L_71:
        /*016c*/ 	.word	index@(_ZN7cutlass13device_kernelIN5flash11enable_sm90INS1_16FlashAttnFwdSm90INS1_25CollectiveMainloopFwdSm90ILi2EN4cute5tupleIJNS5_1CILi1EEES8_S8_EEENS6_IJNS7_ILi64EEESA_SA_EEELi512ENS_10bfloat16_tEfNS_4arch4Sm90ELb0ELb0ELb1ELb1ELb0ELb0ELb0ELb0ELb0ELb1ELb1ELb0EEENS1_21CollectiveEpilogueFwdINS6_IJSA_NS7_ILi512EEESA_EEES9_SC_SE_Li256ELb1ELb1ELb1ELb0EEENS1_36VarlenDynamicPersistentTileSchedulerILi64ELi64ELi256ELi128ELb1ELb1ELb1ELb0ELb1ELb1EEEEEEEEEvNT_6ParamsE)
        /*0170*/ 	.word	0x00000004


	//----- nvinfo : EIATTR_FRAME_SIZE
	.align		4
.L_72:
        /*0174*/ 	.byte	0x04, 0x11
        /*0176*/ 	.short	(.L_74 - .L_73)
	.align		4
.L_73:
        /*0178*/ 	.word	index@(_ZN7cutlass13device_kernelIN5flash11enable_sm90INS1_16FlashAttnFwdSm90INS1_25CollectiveMainloopFwdSm90ILi2EN4cute5tupleIJNS5_1CILi1EEES8_S8_EEENS6_IJNS7_ILi64EEESA_SA_EEELi512ENS_10bfloat16_tEfNS_4arch4Sm90ELb0ELb0ELb1ELb1ELb0ELb0ELb0ELb0ELb0ELb1ELb1ELb0EEENS1_21CollectiveEpilogueFwdINS6_IJSA_NS7_ILi512EEESA_EEES9_SC_SE_Li256ELb1ELb1ELb1ELb0EEENS1_36VarlenDynamicPersistentTileSchedulerILi64ELi64ELi256ELi128ELb1ELb1ELb1ELb0ELb1ELb1EEEEEEEEEvNT_6ParamsE)
        /*017c*/ 	.word	0x00000000


	//----- nvinfo : EIATTR_REGCOUNT
	.align		4
.L_74:
        /*0180*/ 	.byte	0x04, 0x2f
        /*0182*/ 	.short	(.L_76 - .L_75)
	.align		4
.L_75:
        /*0184*/ 	.word	index@(_ZN7cutlass13device_kernelIN5flash11enable_sm90INS1_16FlashAttnFwdSm90INS1_25CollectiveMainloopFwdSm90ILi2EN4cute5tupleIJNS5_1CILi1EEES8_S8_EEENS6_IJNS7_ILi64EEESA_SA_EEELi512ENS_10bfloat16_tEfNS_4arch4Sm90ELb0ELb0ELb1ELb0ELb0ELb0ELb1ELb0ELb0ELb1ELb1ELb0EEENS1_21CollectiveEpilogueFwdINS6_IJSA_NS7_ILi512EEESA_EEES9_SC_SE_Li256ELb0ELb1ELb1ELb0EEENS1_19SingleTileSchedulerILb0ELb1ELb1ELi64EEEEEEEEEvNT_6ParamsE)
        /*0188*/ 	.word	0x00000004


	//----- nvinfo : EIATTR_FRAME_SIZE
	.align		4
.L_76:
        /*018c*/ 	.byte	0x04, 0x11
        /*018e*/ 	.short	(.L_78 - .L_77)
	.align		4
.L_77:
        /*0190*/ 	.word	index@(_ZN7cutlass13device_kernelIN5flash11enable_sm90INS1_16FlashAttnFwdSm90INS1_25CollectiveMainloopFwdSm90ILi2EN4cute5tupleIJNS5_1CILi1EEES8_S8_EEENS6_IJNS7_ILi64EEESA_SA_EEELi512ENS_10bfloat16_tEfNS_4arch4Sm90ELb0ELb0ELb1ELb0ELb0ELb0ELb1ELb0ELb0ELb1ELb1ELb0EEENS1_21CollectiveEpilogueFwdINS6_IJSA_NS7_ILi512EEESA_EEES9_SC_SE_Li256ELb0ELb1ELb1ELb0EEENS1_19SingleTileSchedulerILb0ELb1ELb1ELi64EEEEEEEEEvNT_6ParamsE)
        /*0194*/ 	.word	0x00000000


	//----- nvinfo : EIATTR_REGCOUNT
	.align		4
.L_78:
        /*0198*/ 	.byte	0x04, 0x2f
        /*019a*/ 	.short	(.L_80 - .L_79)
	.align		4
.L_79:
        /*019c*/ 	.word	index@(_ZN7cutlass13device_kernelIN5flash11enable_sm90INS1_16FlashAttnFwdSm90INS1_25CollectiveMainloopFwdSm90ILi2EN4cute5tupleIJNS5_1CILi1EEES8_S8_EEENS6_IJNS7_ILi64EEESA_SA_EEELi512ENS_10bfloat16_tEfNS_4arch4Sm90ELb0ELb0ELb1ELb0ELb0ELb0ELb0ELb0ELb0ELb1ELb1ELb0EEENS1_21CollectiveEpilogueFwdINS6_IJSA_NS7_ILi512EEESA_EEES9_SC_SE_Li256ELb0ELb1ELb1ELb0EEENS1_19SingleTileSchedulerILb0ELb1ELb1ELi64EEEEEEEEEvNT_6ParamsE)
        /*01a0*/ 	.word	0x00000004


	//----- nvinfo : EIATTR_FRAME_SIZE
	.align		4
.L_80:
        /*01a4*/ 	.byte	0x04, 0x11
        /*01a6*/ 	.short	(.L_82 - .L_81)
	.align		4
.L_81:
        /*01a8*/ 	.word	index@(_ZN7cutlass13device_kernelIN5flash11enable_sm90INS1_16FlashAttnFwdSm90INS1_25CollectiveMainloopFwdSm90ILi2EN4cute5tupleIJNS5_1CILi1EEES8_S8_EEENS6_IJNS7_ILi64EEESA_SA_EEELi512ENS_10bfloat16_tEfNS_4arch4Sm90ELb0ELb0ELb1ELb0ELb0ELb0ELb0ELb0ELb0ELb1ELb1ELb0EEENS1_21CollectiveEpilogueFwdINS6_IJSA_NS7_ILi512EEESA_EEES9_SC_SE_Li256ELb0ELb1ELb1ELb0EEENS1_19SingleTileSchedulerILb0ELb1ELb1ELi64EEEEEEEEEvNT_6ParamsE)
        /*01ac*/ 	.word	0x00000000


	//----- nvinfo : EIATTR_MIN_STACK_SIZE
	.align		4
.L_82:
        /*01b0*/ 	.byte	0x04, 0x12
        /*01b2*/ 	.short	(.L_84 - .L_83)
	.align		4
.L_83:
        /*01b4*/ 	.word	index@(_ZN7cutlass13device_kernelIN5flash11enable_sm90INS1_16FlashAttnFwdSm90INS1_25CollectiveMainloopFwdSm90ILi2EN4cute5tupleIJNS5_1CILi1EEES8_S8_EEENS6_IJNS7_ILi64EEESA_SA_EEELi512ENS_10bfloat16_tEfNS_4arch4Sm90ELb0ELb0ELb1ELb0ELb0ELb0ELb0ELb0ELb0ELb1ELb1ELb0EEENS1_21CollectiveEpilogueFwdINS6_IJSA_NS7_ILi512EEESA_EEES9_SC_SE_Li256ELb0ELb1ELb1ELb0EEENS1_19SingleTileSchedulerILb0ELb1ELb1ELi64EEEEEEEEEvNT_6ParamsE)
        /*01b8*/ 	.word	0x00000000


	//----- nvinfo : EIATTR_MIN_STACK_SIZE
	.align		4
.L_84:
        /*01bc*/ 	.byte	0x04, 0x12
        /*01be*/ 	.short	(.L_86 - .L_85)
	.align		4
.L_85:
        /*01c0*/ 	.word	index@(_ZN7cutlass13device_kernelIN5flash11enable_sm90INS1_16FlashAttnFwdSm90INS1_25CollectiveMainloopFwdSm90ILi2EN4cute5tupleIJNS5_1CILi1EEES8_S8_EEENS6_IJNS7_ILi64EEESA_SA_EEELi512ENS_10bfloat16_tEfNS_4arch4Sm90ELb0ELb0ELb1ELb0ELb0ELb0ELb1ELb0ELb0ELb1ELb1ELb0EEENS1_21CollectiveEpilogueFwdINS6_IJSA_NS7_ILi512EEESA_EEES9_SC_SE_Li256ELb0ELb1ELb1ELb0EEENS1_19SingleTileSchedulerILb0ELb1ELb1ELi64EEEEEEEEEvNT_6ParamsE)
        /*01c4*/ 	.word	0x00000000


	//----- nvinfo : EIATTR_MIN_STACK_SIZE
	.align		4
.L_86:
        /*01c8*/ 	.byte	0x04, 0x12
        /*01ca*/ 	.short	(.L_88 - .L_87)
	.align		4
.L_87:
        /*01cc*/ 	.word	index@(_ZN7cutlass13device_kernelIN5flash11enable_sm90INS1_16FlashAttnFwdSm90INS1_25CollectiveMainloopFwdSm90ILi2EN4cute5tupleIJNS5_1CILi1EEES8_S8_EEENS6_IJNS7_ILi64EEESA_SA_EEELi512ENS_10bfloat16_tEfNS_4arch4Sm90ELb0ELb0ELb1ELb1ELb0ELb0ELb0ELb0ELb0ELb1ELb1ELb0EEENS1_21CollectiveEpilogueFwdINS6_IJSA_NS7_ILi512EEESA_EEES9_SC_SE_Li256ELb1ELb1ELb1ELb0EEENS1_36VarlenDynamicPersistentTileSchedulerILi64ELi64ELi256ELi128ELb1ELb1ELb1ELb0ELb1ELb1EEEEEEEEEvNT_6ParamsE)
        /*01d0*/ 	.word	0x00000000


	//----- nvinfo : EIATTR_MIN_STACK_SIZE
	.align		4
.L_88:
        /*01d4*/ 	.byte	0x04, 0x12
        /*01d6*/ 	.short	(.L_90 - .L_89)
	.align		4
.L_89:
        /*01d8*/ 	.word	index@(_ZN7cutlass13device_kernelIN5flash11enable_sm90INS1_16FlashAttnFwdSm90INS1_25CollectiveMainloopFwdSm90ILi2EN4cute5tupleIJNS5_1CILi1EEES8_S8_EEENS6_IJNS7_ILi64EEESA_SA_EEELi512ENS_10bfloat16_tEfNS_4arch4Sm90ELb0ELb0ELb1ELb1ELb0ELb1ELb0ELb0ELb0ELb1ELb1ELb0EEENS1_21CollectiveEpilogueFwdINS6_IJSA_NS7_ILi512EEESA_EEES9_SC_SE_Li256ELb1ELb1ELb1ELb0EEENS1_36VarlenDynamicPersistentTileSchedulerILi64ELi64ELi256ELi128ELb1ELb1ELb1ELb0ELb1ELb1EEEEEEEEEvNT_6ParamsE)
        /*01dc*/ 	.word	0x00000000


	//----- nvinfo : EIATTR_MIN_STACK_SIZE
	.align		4
.L_90:
        /*01e0*/ 	.byte	0x04, 0x12
        /*01e2*/ 	.short	(.L_92 - .L_91)
	.align		4
.L_91:
        /*01e4*/ 	.word	index@(_ZN7cutlass13device_kernelIN5flash11enable_sm90INS1_16FlashAttnFwdSm90INS1_25CollectiveMainloopFwdSm90ILi2EN4cute5tupleIJNS5_1CILi1EEES8_S8_EEENS6_IJNS7_ILi64EEESA_SA_EEELi512ENS_10bfloat16_tEfNS_4arch4Sm90ELb0ELb0ELb1ELb1ELb0ELb0ELb1ELb0ELb0ELb1ELb1ELb0EEENS1_21CollectiveEpilogueFwdINS6_IJSA_NS7_ILi512EEESA_EEES9_SC_SE_Li256ELb1ELb1ELb1ELb0EEENS1_36VarlenDynamicPersistentTileSchedulerILi64ELi64ELi256ELi128ELb1ELb1ELb1ELb0ELb1ELb1EEEEEEEEEvNT_6ParamsE)
        /*01e8*/ 	.word	0x00000000


	//----- nvinfo : EIATTR_MIN_STACK_SIZE
	.align		4
.L_92:
        /*01ec*/ 	.byte	0x04, 0x12
        /*01ee*/ 	.short	(.L_94 - .L_93)
	.align		4
.L_93:
        /*01f0*/ 	.word	index@(_ZN7cutlass13device_kernelIN5flash11enable_sm90INS1_16FlashAttnFwdSm90INS1_25CollectiveMainloopFwdSm90ILi2EN4cute5tupleIJNS5_1CILi1EEES8_S8_EEENS6_IJNS7_ILi64EEESA_SA_EEELi512ENS_10bfloat16_tEfNS_4arch4Sm90ELb0ELb0ELb1ELb1ELb0ELb1ELb1ELb0ELb0ELb1ELb1ELb0EEENS1_21CollectiveEpilogueFwdINS6_IJSA_NS7_ILi512EEESA_EEES9_SC_SE_Li256ELb1ELb1ELb1ELb0EEENS1_36VarlenDynamicPersistentTileSchedulerILi64ELi64ELi256ELi128ELb1ELb1ELb1ELb0ELb1ELb1EEEEEEEEEvNT_6ParamsE)
        /*01f4*/ 	.word	0x00000000


	//----- nvinfo : EIATTR_MIN_STACK_SIZE
	.align		4
.L_94:
        /*01f8*/ 	.byte	0x04, 0x12
        /*01fa*/ 	.short	(.L_96 - .L_95)
	.align		4
.L_95:
        /*01fc*/ 	.word	index@(_ZN7cutlass13device_kernelIN5flash11enable_sm90INS1_16FlashAttnFwdSm90INS1_25CollectiveMainloopFwdSm90ILi2EN4cute5tupleIJNS5_1CILi1EEES8_S8_EEENS6_IJNS7_ILi64EEESA_SA_EEELi512ENS_10bfloat16_tEfNS_4arch4Sm90ELb0ELb1ELb1ELb0ELb0ELb0ELb0ELb0ELb0ELb1ELb1ELb0EEENS1_21CollectiveEpilogueFwdINS6_IJSA_NS7_ILi512EEESA_EEES9_SC_SE_Li256ELb0ELb1ELb1ELb0EEENS1_19SingleTileSchedulerILb0ELb1ELb1ELi64EEEEEEEEEvNT_6ParamsE)
        /*0200*/ 	.word	0x00000000


	//----- nvinfo : EIATTR_MIN_STACK_SIZE
	.align		4
.L_96:
        /*0204*/ 	.byte	0x04, 0x12
        /*0206*/ 	.short	(.L_98 - .L_97)
	.align		4
.L_97:
        /*0208*/ 	.word	index@(_ZN7cutlass13device_kernelIN5flash11enable_sm90INS1_16FlashAttnFwdSm90INS1_25CollectiveMainloopFwdSm90ILi2EN4cute5tupleIJNS5_1CILi1EEES8_S8_EEENS6_IJNS7_ILi64EEESA_SA_EEELi512ENS_10bfloat16_tEfNS_4arch4Sm90ELb0ELb1ELb1ELb0ELb0ELb0ELb1ELb0ELb0ELb1ELb1ELb0EEENS1_21CollectiveEpilogueFwdINS6_IJSA_NS7_ILi512EEESA_EEES9_SC_SE_Li256ELb0ELb1ELb1ELb0EEENS1_19SingleTileSchedulerILb0ELb1ELb1ELi64EEEEEEEEEvNT_6ParamsE)
        /*020c*/ 	.word	0x00000000


	//----- nvinfo : EIATTR_MIN_STACK_SIZE
	.align		4
.L_98:
        /*0210*/ 	.byte	0x04, 0x12
        /*0212*/ 	.short	(.L_100 - .L_99)
	.align		4
.L_99:
        /*0214*/ 	.word	index@(_ZN7cutlass13device_kernelIN5flash11enable_sm90INS1_16FlashAttnFwdSm90INS1_25CollectiveMainloopFwdSm90ILi2EN4cute5tupleIJNS5_1CILi1EEES8_S8_EEENS6_IJNS7_ILi64EEESA_SA_EEELi512ENS_10bfloat16_tEfNS_4arch4Sm90ELb0ELb1ELb1ELb1ELb0ELb0ELb0ELb0ELb0ELb1ELb1ELb0EEENS1_21CollectiveEpilogueFwdINS6_IJSA_NS7_ILi512EEESA_EEES9_SC_SE_Li256ELb1ELb1ELb1ELb0EEENS1_36VarlenDynamicPersistentTileSchedulerILi64ELi64ELi256ELi128ELb1ELb1ELb1ELb1ELb0ELb1EEEEEEEEEvNT_6ParamsE)
        /*0218*/ 	.word	0x00000000


	//----- nvinfo : EIATTR_MIN_STACK_SIZE
	.align		4
.L_100:
        /*021c*/ 	.byte	0x04, 0x12
        /*021e*/ 	.short	(.L_102 - .L_101)
	.align		4
.L_101:
        /*0220*/ 	.word	index@(_ZN7cutlass13device_kernelIN5flash11enable_sm90INS1_16FlashAttnFwdSm90INS1_25CollectiveMainloopFwdSm90ILi2EN4cute5tupleIJNS5_1CILi1EEES8_S8_EEENS6_IJNS7_ILi64EEESA_SA_EEELi512ENS_10bfloat16_tEfNS_4arch4Sm90ELb0ELb1ELb1ELb1ELb0ELb1ELb0ELb0ELb0ELb1ELb1ELb0EEENS1_21CollectiveEpilogueFwdINS6_IJSA_NS7_ILi512EEESA_EEES9_SC_SE_Li256ELb1ELb1ELb1ELb0EEENS1_36VarlenDynamicPersistentTileSchedulerILi64ELi64ELi256ELi128ELb1ELb1ELb1ELb1ELb0ELb1EEEEEEEEEvNT_6ParamsE)
        /*0224*/ 	.word	0x00000000


	//----- nvinfo : EIATTR_MIN_STACK_SIZE
	.align		4
.L_102:
        /*0228*/ 	.byte	0x04, 0x12
        /*022a*/ 	.short	(.L_104 - .L_103)
	.align		4
.L_103:
        /*022c*/ 	.word	index@(_ZN7cutlass13device_kernelIN5flash11enable_sm90INS1_16FlashAttnFwdSm90INS1_25CollectiveMainloopFwdSm90ILi2EN4cute5tupleIJNS5_1CILi1EEES8_S8_EEENS6_IJNS7_ILi64EEESA_SA_EEELi512ENS_10bfloat16_tEfNS_4arch4Sm90ELb0ELb1ELb1ELb1ELb0ELb0ELb1ELb0ELb0ELb1ELb1ELb0EEENS1_21CollectiveEpilogueFwdINS6_IJSA_NS7_ILi512EEESA_EEES9_SC_SE_Li256ELb1ELb1ELb1ELb0EEENS1_36VarlenDynamicPersistentTileSchedulerILi64ELi64ELi256ELi128ELb1ELb1ELb1ELb1ELb0ELb1EEEEEEEEEvNT_6ParamsE)
        /*0230*/ 	.word	0x00000000


	//----- nvinfo : EIATTR_MIN_STACK_SIZE
	.align		4
.L_104:
        /*0234*/ 	.byte	0x04, 0x12
        /*0236*/ 	.short	(.L_106 - .L_105)
	.align		4
.L_105:
        /*0238*/ 	.word	index@(_ZN7cutlass13device_kernelIN5flash11enable_sm90INS1_16FlashAttnFwdSm90INS1_25CollectiveMainloopFwdSm90ILi2EN4cute5tupleIJNS5_1CILi1EEES8_S8_EEENS6_IJNS7_ILi64EEESA_SA_EEELi512ENS_10bfloat16_tEfNS_4arch4Sm90ELb0ELb1ELb1ELb1ELb0ELb1ELb1ELb0ELb0ELb1ELb1ELb0EEENS1_21CollectiveEpilogueFwdINS6_IJSA_NS7_ILi512EEESA_EEES9_SC_SE_Li256ELb1ELb1ELb1ELb0EEENS1_36VarlenDynamicPersistentTileSchedulerILi64ELi64ELi256ELi128ELb1ELb1ELb1ELb1ELb0ELb1EEEEEEEEEvNT_6ParamsE)
        /*023c*/ 	.word	0x00000000


	//----- nvinfo : EIATTR_MIN_STACK_SIZE
	.align		4
.L_106:
        /*0240*/ 	.byte	0x04, 0x12
        /*0242*/ 	.short	(.L_108 - .L_107)
	.align		4
.L_107:
        /*0244*/ 	.word	index@(_ZN7cutlass13device_kernelIN5flash11enable_sm90INS1_16FlashAttnFwdSm90INS1_25CollectiveMainloopFwdSm90ILi2EN4cute5tupleIJNS5_1CILi1EEES8_S8_EEENS6_IJNS7_ILi64EEESA_SA_EEELi512ENS_10bfloat16_tEfNS_4arch4Sm90ELb1ELb0ELb1ELb0ELb0ELb0ELb0ELb0ELb0ELb1ELb1ELb0EEENS1_21CollectiveEpilogueFwdINS6_IJSA_NS7_ILi512EEESA_EEES9_SC_SE_Li256ELb0ELb1ELb1ELb0EEENS1_19SingleTileSchedulerILb0ELb1ELb1ELi64EEEEEEEEEvNT_6ParamsE)
        /*0248*/ 	.word	0x00000000


	//----- nvinfo : EIATTR_MIN_STACK_SIZE
	.align		4
.L_108:
        /*024c*/ 	.byte	0x04, 0x12
        /*024e*/ 	.short	(.L_110 - .L_109)
	.align		4
.L_109:
        /*0250*/ 	.word	index@(_ZN7cutlass13device_kernelIN5flash11enable_sm90INS1_16FlashAttnFwdSm90INS1_25CollectiveMainloopFwdSm90ILi2EN4cute5tupleIJNS5_1CILi1EEES8_S8_EEENS6_IJNS7_ILi64EEESA_SA_EEELi512ENS_10bfloat16_tEfNS_4arch4Sm90ELb1ELb0ELb1ELb0ELb0ELb0ELb1ELb0ELb0ELb1ELb1ELb0EEENS1_21CollectiveEpilogueFwdINS6_IJSA_NS7_ILi512EEESA_EEES9_SC_SE_Li256ELb0ELb1ELb1ELb0EEENS1_19SingleTileSchedulerILb0ELb1ELb1ELi64EEEEEEEEEvNT_6ParamsE)
        /*0254*/ 	.word	0x00000000


	//----- nvinfo : EIATTR_MIN_STACK_SIZE
	.align		4
.L_110:
        /*0258*/ 	.byte	0x04, 0x12
        /*025a*/ 	.short	(.L_112 - .L_111)
	.align		4
.L_111:
        /*025c*/ 	.word	index@(_ZN7cutlass13device_kernelIN5flash11enable_sm90INS1_16FlashAttnFwdSm90INS1_25CollectiveMainloopFwdSm90ILi2EN4cute5tupleIJNS5_1CILi1EEES8_S8_EEENS6_IJNS7_ILi64EEESA_SA_EEELi512ENS_10bfloat16_tEfNS_4arch4Sm90ELb1ELb0ELb1ELb1ELb0ELb0ELb0ELb0ELb0ELb1ELb1ELb0EEENS1_21CollectiveEpilogueFwdINS6_IJSA_NS7_ILi512EEESA_EEES9_SC_SE_Li256ELb1ELb1ELb1ELb0EEENS1_36VarlenDynamicPersistentTileSchedulerILi64ELi64ELi256ELi128ELb1ELb1ELb1ELb1ELb1ELb1EEEEEEEEEvNT_6ParamsE)
        /*0260*/ 	.word	0x00000000


	//----- nvinfo : EIATTR_MIN_STACK_SIZE
	.align		4
.L_112:
        /*0264*/ 	.byte	0x04, 0x12
        /*0266*/ 	.short	(.L_114 - .L_113)
	.align		4
.L_113:
        /*0268*/ 	.word	index@(_ZN7cutlass13device_kernelIN5flash11enable_sm90INS1_16FlashAttnFwdSm90INS1_25CollectiveMainloopFwdSm90ILi2EN4cute5tupleIJNS5_1CILi1EEES8_S8_EEENS6_IJNS7_ILi64EEESA_SA_EEELi512ENS_10bfloat16_tEfNS_4arch4Sm90ELb1ELb0ELb1ELb1ELb0ELb1ELb0ELb0ELb0ELb1ELb1ELb0EEENS1_21CollectiveEpilogueFwdINS6_IJSA_NS7_ILi512EEESA_EEES9_SC_SE_Li256ELb1ELb1ELb1ELb0EEENS1_36VarlenDynamicPersistentTileSchedulerILi64ELi64ELi256ELi128ELb1ELb1ELb1ELb1ELb1ELb1EEEEEEEEEvNT_6ParamsE)
        /*026c*/ 	.word	0x00000000


	//----- nvinfo : EIATTR_MIN_STACK_SIZE
	.align		4
.L_114:
        /*0270*/ 	.byte	0x04, 0x12
        /*0272*/ 	.short	(.L_116 - .L_115)
	.align		4
.L_115:
        /*0274*/ 	.word	index@(_ZN7cutlass13device_kernelIN5flash11enable_sm90INS1_16FlashAttnFwdSm90INS1_25CollectiveMainloopFwdSm90ILi2EN4cute5tupleIJNS5_1CILi1EEES8_S8_EEENS6_IJNS7_ILi64EEESA_SA_EEELi512ENS_10bfloat16_tEfNS_4arch4Sm90ELb1ELb0ELb1ELb1ELb0ELb0ELb1ELb0ELb0ELb1ELb1ELb0EEENS1_21CollectiveEpilogueFwdINS6_IJSA_NS7_ILi512EEESA_EEES9_SC_SE_Li256ELb1ELb1ELb1ELb0EEENS1_36VarlenDynamicPersistentTileSchedulerILi64ELi64ELi256ELi128ELb1ELb1ELb1ELb1ELb1ELb1EEEEEEEEEvNT_6ParamsE)
        /*0278*/ 	.word	0x00000000


	//----- nvinfo : EIATTR_MIN_STACK_SIZE
	.align		4
.L_116:
        /*027c*/ 	.byte	0x04, 0x12
        /*027e*/ 	.short	(.L_118 - .L_117)
	.align		4
.L_117:
        /*0280*/ 	.word	index@(_ZN7cutlass13device_kernelIN5flash11enable_sm90INS1_16FlashAttnFwdSm90INS1_25CollectiveMainloopFwdSm90ILi2EN4cute5tupleIJNS5_1CILi1EEES8_S8_EEENS6_IJNS7_ILi64EEESA_SA_EEELi512ENS_10bfloat16_tEfNS_4arch4Sm90ELb1ELb0ELb1ELb1ELb0ELb1ELb1ELb0ELb0ELb1ELb1ELb0EEENS1_21CollectiveEpilogueFwdINS6_IJSA_NS7_ILi512EEESA_EEES9_SC_SE_Li256ELb1ELb1ELb1ELb0EEENS1_36VarlenDynamicPersistentTileSchedulerILi64ELi64ELi256ELi128ELb1ELb1ELb1ELb1ELb1ELb1EEEEEEEEEvNT_6ParamsE)
        /*0284*/ 	.word	0x00000000
.L_118:


//--------------------- .nv.compat                --------------------------
	.section	.nv.compat,"",@"SHT_CUDA_COMPAT_INFO"
	.align	4
        /*0000*/ 	.byte	0x02, 0x09, 0x01, 0x00, 0x02, 0x02, 0x01, 0x00, 0x02, 0x05, 0x05, 0x00, 0x03, 0x07, 0x01, 0x01
        /*0010*/ 	.byte	0x02, 0x03, 0x00, 0x00, 0x02, 0x06, 0x01, 0x00, 0x04, 0x0b, 0x08, 0x00, 0x00, 0x00, 0x00, 0x00
        /*0020*/ 	.byte	0x00, 0x00, 0x00, 0x00


//--------------------- .nv.info._ZN7cutlass13device_kernelIN5flash11enable_sm90INS1_16FlashAttnFwdSm90INS1_25CollectiveMainloopFwdSm90ILi2EN4cute5tupleIJNS5_1CILi1EEES8_S8_EEENS6_IJNS7_ILi64EEESA_SA_EEELi512ENS_10bfloat16_tEfNS_4arch4Sm90ELb0ELb0ELb1ELb0ELb0ELb0ELb0ELb0ELb0ELb1ELb1ELb0EEENS1_21CollectiveEpilogueFwdINS6_IJSA_NS7_ILi512EEESA_EEES9_SC_SE_Li256ELb0ELb1ELb1ELb0EEENS1_19SingleTileSchedulerILb0ELb1ELb1ELi64EEEEEEEEEvNT_6ParamsE --------------------------
	.section	.nv.info._ZN7cutlass13device_kernelIN5flash11enable_sm90INS1_16FlashAttnFwdSm90INS1_25CollectiveMainloopFwdSm90ILi2EN4cute5tupleIJNS5_1CILi1EEES8_S8_EEENS6_IJNS7_ILi64EEESA_SA_EEELi512ENS_10bfloat16_tEfNS_4arch4Sm90ELb0ELb0ELb1ELb0ELb0ELb0ELb0ELb0ELb0ELb1ELb1ELb0EEENS1_21CollectiveEpilogueFwdINS6_IJSA_NS7_ILi512EEESA_EEES9_SC_SE_Li256ELb0ELb1ELb1ELb0EEENS1_19SingleTileSchedulerILb0ELb1ELb1ELi64EEEEEEEEEvNT_6ParamsE,"",@"SHT_CUDA_INFO"
	.sectionflags	@""
	.align	4


	//----- nvinfo : EIATTR_CUDA_API_VERSION
	.align		4
        /*0000*/ 	.byte	0x04, 0x37
        /*0002*/ 	.short	(.L_120 - .L_119)
.L_119:
        /*0004*/ 	.word	0x00000082


	//----- nvinfo : EIATTR_KPARAM_INFO
	.align		4
.L_120:
        /*0008*/ 	.byte	0x04, 0x17
        /*000a*/ 	.short	(.L_122 - .L_121)
.L_121:
        /*000c*/ 	.word	0x00000000
        /*0010*/ 	.short	0x0000
        /*0012*/ 	.short	0x0000
        /*0014*/ 	.byte	0x00, 0xf0, 0x01, 0x28


	//----- nvinfo : EIATTR_SPARSE_MMA_MASK
	.align		4
.L_122:
        /*0018*/ 	.byte	0x03, 0x50
        /*001a*/ 	.short	0x0000


	//----- nvinfo : EIATTR_MAXREG_COUNT
	.align		4
        /*001c*/ 	.byte	0x03, 0x1b
        /*001e*/ 	.short	0x00a8


	//----- nvinfo : EIATTR_MERCURY_ISA_VERSION
	.align		4
        /*0020*/ 	.byte	0x03, 0x5f
        /*0022*/ 	.short	0x0101


	//----- nvinfo : EIATTR_VRC_CTA_INIT_COUNT
	.align		4
        /*0024*/ 	.byte	0x02, 0x4a
	.zero		1
	.zero		1


	//----- nvinfo : EIATTR_EXIT_INSTR_OFFSETS
	.align		4
        /*0028*/ 	.byte	0x04, 0x1c
        /*002a*/ 	.short	(.L_124 - .L_123)


	//   ....[0]....
.L_123:
        /*002c*/ 	.word	0x00000010


	//----- nvinfo : EIATTR_MAX_THREADS
	.align		4
.L_124:
        /*0030*/ 	.byte	0x04, 0x05
        /*0032*/ 	.short	(.L_126 - .L_125)
.L_125:
        /*0034*/ 	.word	0x00000180
        /*0038*/ 	.word	0x00000001
        /*003c*/ 	.word	0x00000001


	//----- nvinfo : EIATTR_CBANK_PARAM_SIZE
	.align		4
.L_126:
        /*0040*/ 	.byte	0x03, 0x19
        /*0042*/ 	.short	0x0a00


	//----- nvinfo : EIATTR_PARAM_CBANK
	.align		4
        /*0044*/ 	.byte	0x04, 0x0a
        /*0046*/ 	.short	(.L_128 - .L_127)
	.align		4
.L_127:
        /*0048*/ 	.word	index@(.nv.constant0._ZN7cutlass13device_kernelIN5flash11enable_sm90INS1_16FlashAttnFwdSm90INS1_25CollectiveMainloopFwdSm90ILi2EN4cute5tupleIJNS5_1CILi1EEES8_S8_EEENS6_IJNS7_ILi64EEESA_SA_EEELi512ENS_10bfloat16_tEfNS_4arch4Sm90ELb0ELb0ELb1ELb0ELb0ELb0ELb0ELb0ELb0ELb1ELb1ELb0EEENS1_21CollectiveEpilogueFwdINS6_IJSA_NS7_ILi512EEESA_EEES9_SC_SE_Li256ELb0ELb1ELb1ELb0EEENS1_19SingleTileSchedulerILb0ELb1ELb1ELi64EEEEEEEEEvNT_6ParamsE)
        /*004c*/ 	.short	0x0380
        /*004e*/ 	.short	0x0a00


	//----- nvinfo : EIATTR_SW_WAR
	.align		4
.L_128:
        /*0050*/ 	.byte	0x04, 0x36
        /*0052*/ 	.short	(.L_130 - .L_129)
.L_129:
        /*0054*/ 	.word	0x00000008
.L_130:


//--------------------- .nv.info._ZN7cutlass13device_kernelIN5flash11enable_sm90INS1_16FlashAttnFwdSm90INS1_25CollectiveMainloopFwdSm90ILi2EN4cute5tupleIJNS5_1CILi1EEES8_S8_EEENS6_IJNS7_ILi64EEESA_SA_EEELi512ENS_10bfloat16_tEfNS_4arch4Sm90ELb0ELb0ELb1ELb0ELb0ELb0ELb1ELb0ELb0ELb1ELb1ELb0EEENS1_21CollectiveEpilogueFwdINS6_IJSA_NS7_ILi512EEESA_EEES9_SC_SE_Li256ELb0ELb1ELb1ELb0EEENS1_19SingleTileSchedulerILb0ELb1ELb1ELi64EEEEEEEEEvNT_6ParamsE --------------------------
	.section	.nv.info._ZN7cutlass13device_kernelIN5flash11enable_sm90INS1_16FlashAttnFwdSm90INS1_25CollectiveMainloopFwdSm90ILi2EN4cute5tupleIJNS5_1CILi1EEES8_S8_EEENS6_IJNS7_ILi64EEESA_SA_EEELi512ENS_10bfloat16_tEfNS_4arch4Sm90ELb0ELb0ELb1ELb0ELb0ELb0ELb1ELb0ELb0ELb1ELb1ELb0EEENS1_21CollectiveEpilogueFwdINS6_IJSA_NS7_ILi512EEESA_EEES9_SC_SE_Li256ELb0ELb1ELb1ELb0EEENS1_19SingleTileSchedulerILb0ELb1ELb1ELi64EEEEEEEEEvNT_6ParamsE,"",@"SHT_CUDA_INFO"
	.sectionflags	@""
	.align	4


	//----- nvinfo : EIATTR_CUDA_API_VERSION
	.align		4
        /*0000*/ 	.byte	0x04, 0x37
        /*0002*/ 	.short	(.L_132 - .L_131)
.L_131:
        /*0004*/ 	.word	0x00000082


	//----- nvinfo : EIATTR_KPARAM_INFO
	.align		4
.L_132:
        /*0008*/ 	.byte	0x04, 0x17
        /*000a*/ 	.short	(.L_134 - .L_133)
.L_133:
        /*000c*/ 	.word	0x00000000
        /*0010*/ 	.short	0x0000
        /*0012*/ 	.short	0x0000
        /*0014*/ 	.byte	0x00, 0xf0, 0x01, 0x2c


	//----- nvinfo : EIATTR_SPARSE_MMA_MASK
	.align		4
.L_134:
        /*0018*/ 	.byte	0x03, 0x50
        /*001a*/ 	.short	0x0000


	//----- nvinfo : EIATTR_MAXREG_COUNT
	.align		4
        /*001c*/ 	.byte	0x03, 0x1b
        /*001e*/ 	.short	0x00a8


	//----- nvinfo : EIATTR_MERCURY_ISA_VERSION
	.align		4
        /*0020*/ 	.byte	0x03, 0x5f
        /*0022*/ 	.short	0x0101


	//----- nvinfo : EIATTR_VRC_CTA_INIT_COUNT
	.align		4
        /*0024*/ 	.byte	0x02, 0x4a
	.zero		1
	.zero		1


	//----- nvinfo : EIATTR_EXIT_INSTR_OFFSETS
	.align		4
        /*0028*/ 	.byte	0x04, 0x1c
        /*002a*/ 	.short	(.L_136 - .L_135)


	//   ....[0]....
.L_135:
        /*002c*/ 	.word	0x00000010


	//----- nvinfo : EIATTR_MAX_THREADS
	.align		4
.L_136:
        /*0030*/ 	.byte	0x04, 0x05
        /*0032*/ 	.short	(.L_138 - .L_137)
.L_137:
        /*0034*/ 	.word	0x00000180
        /*0038*/ 	.word	0x00000001
        /*003c*/ 	.word	0x00000001


	//----- nvinfo : EIATTR_CBANK_PARAM_SIZE
	.align		4
.L_138:
        /*0040*/ 	.byte	0x03, 0x19
        /*0042*/ 	.short	0x0b00


	//----- nvinfo : EIATTR_PARAM_CBANK
	.align		4
        /*0044*/ 	.byte	0x04, 0x0a
        /*0046*/ 	.short	(.L_140 - .L_139)
	.align		4
.L_139:
        /*0048*/ 	.word	index@(.nv.constant0._ZN7cutlass13device_kernelIN5flash11enable_sm90INS1_16FlashAttnFwdSm90INS1_25CollectiveMainloopFwdSm90ILi2EN4cute5tupleIJNS5_1CILi1EEES8_S8_EEENS6_IJNS7_ILi64EEESA_SA_EEELi512ENS_10bfloat16_tEfNS_4arch4Sm90ELb0ELb0ELb1ELb0ELb0ELb0ELb1ELb0ELb0ELb1ELb1ELb0EEENS1_21CollectiveEpilogueFwdINS6_IJSA_NS7_ILi512EEESA_EEES9_SC_SE_Li256ELb0ELb1ELb1ELb0EEENS1_19SingleTileSchedulerILb0ELb1ELb1ELi64EEEEEEEEEvNT_6ParamsE)
        /*004c*/ 	.short	0x0380
        /*004e*/ 	.short	0x0b00


	//----- nvinfo : EIATTR_SW_WAR
	.align		4
.L_140:
        /*0050*/ 	.byte	0x04, 0x36
        /*0052*/ 	.short	(.L_142 - .L_141)
.L_141:
        /*0054*/ 	.word	0x00000008
.L_142:


//--------------------- .nv.info._ZN7cutlass13device_kernelIN5flash11enable_sm90INS1_16FlashAttnFwdSm90INS1_25CollectiveMainloopFwdSm90ILi2EN4cute5tupleIJNS5_1CILi1EEES8_S8_EEENS6_IJNS7_ILi64EEESA_SA_EEELi512ENS_10bfloat16_tEfNS_4arch4Sm90ELb0ELb0ELb1ELb1ELb0ELb0ELb0ELb0ELb0ELb1ELb1ELb0EEENS1_21CollectiveEpilogueFwdINS6_IJSA_NS7_ILi512EEESA_EEES9_SC_SE_Li256ELb1ELb1ELb1ELb0EEENS1_36VarlenDynamicPersistentTileSchedulerILi64ELi64ELi256ELi128ELb1ELb1ELb1ELb0ELb1ELb1EEEEEEEEEvNT_6ParamsE --------------------------
	.section	.nv.info._ZN7cutlass13device_kernelIN5flash11enable_sm90INS1_16FlashAttnFwdSm90INS1_25CollectiveMainloopFwdSm90ILi2EN4cute5tupleIJNS5_1CILi1EEES8_S8_EEENS6_IJNS7_ILi64EEESA_SA_EEELi512ENS_10bfloat16_tEfNS_4arch4Sm90ELb0ELb0ELb1ELb1ELb0ELb0ELb0ELb0ELb0ELb1ELb1ELb0EEENS1_21CollectiveEpilogueFwdINS6_IJSA_NS7_ILi512EEESA_EEES9_SC_SE_Li256ELb1ELb1ELb1ELb0EEENS1_36VarlenDynamicPersistentTileSchedulerILi64ELi64ELi256ELi128ELb1ELb1ELb1ELb0ELb1ELb1EEEEEEEEEvNT_6ParamsE,"",@"SHT_CUDA_INFO"
	.sectionflags	@""
	.align	4


	//----- nvinfo : EIATTR_CUDA_API_VERSION
	.align		4
        /*0000*/ 	.byte	0x04, 0x37
        /*0002*/ 	.short	(.L_144 - .L_143)
.L_143:
        /*0004*/ 	.word	0x00000082


	//----- nvinfo : EIATTR_KPARAM_INFO
	.align		4
.L_144:
        /*0008*/ 	.byte	0x04, 0x17
        /*000a*/ 	.short	(.L_146 - .L_145)
.L_145:
        /*000c*/ 	.word	0x00000000
        /*0010*/ 	.short	0x0000
        /*0012*/ 	.short	0x0000
        /*0014*/ 	.byte	0x00, 0xf0, 0x01, 0x2a


	//----- nvinfo : EIATTR_SPARSE_MMA_MASK
	.align		4
.L_146:
        /*0018*/ 	.byte	0x03, 0x50
        /*001a*/ 	.short	0x0000


	//----- nvinfo : EIATTR_MAXREG_COUNT
	.align		4
        /*001c*/ 	.byte	0x03, 0x1b
        /*001e*/ 	.short	0x00a8


	//----- nvinfo : EIATTR_MERCURY_ISA_VERSION
	.align		4
        /*0020*/ 	.byte	0x03, 0x5f
        /*0022*/ 	.short	0x0101


	//----- nvinfo : EIATTR_VRC_CTA_INIT_COUNT
	.align		4
        /*0024*/ 	.byte	0x02, 0x4a
	.zero		1
	.zero		1


	//----- nvinfo : EIATTR_EXIT_INSTR_OFFSETS
	.align		4
        /*0028*/ 	.byte	0x04, 0x1c
        /*002a*/ 	.short	(.L_148 - .L_147)


	//   ....[0]....
.L_147:
        /*002c*/ 	.word	0x00000010


	//----- nvinfo : EIATTR_MAX_THREADS
	.align		4
.L_148:
        /*0030*/ 	.byte	0x04, 0x05
        /*0032*/ 	.short	(.L_150 - .L_149)
.L_149:
        /*0034*/ 	.word	0x00000180
        /*0038*/ 	.word	0x00000001
        /*003c*/ 	.word	0x00000001


	//----- nvinfo : EIATTR_CBANK_PARAM_SIZE
	.align		4
.L_150:
        /*0040*/ 	.byte	0x03, 0x19
        /*0042*/ 	.short	0x0a80


	//----- nvinfo : EIATTR_PARAM_CBANK
	.align		4
        /*0044*/ 	.byte	0x04, 0x0a
        /*0046*/ 	.short	(.L_152 - .L_151)
	.align		4
.L_151:
        /*0048*/ 	.word	index@(.nv.constant0._ZN7cutlass13device_kernelIN5flash11enable_sm90INS1_16FlashAttnFwdSm90INS1_25CollectiveMainloopFwdSm90ILi2EN4cute5tupleIJNS5_1CILi1EEES8_S8_EEENS6_IJNS7_ILi64EEESA_SA_EEELi512ENS_10bfloat16_tEfNS_4arch4Sm90ELb0ELb0ELb1ELb1ELb0ELb0ELb0ELb0ELb0ELb1ELb1ELb0EEENS1_21CollectiveEpilogueFwdINS6_IJSA_NS7_ILi512EEESA_EEES9_SC_SE_Li256ELb1ELb1ELb1ELb0EEENS1_36VarlenDynamicPersistentTileSchedulerILi64ELi64ELi256ELi128ELb1ELb1ELb1ELb0ELb1ELb1EEEEEEEEEvNT_6ParamsE)
        /*004c*/ 	.short	0x0380
        /*004e*/ 	.short	0x0a80


	//----- nvinfo : EIATTR_SW_WAR
	.align		4
.L_152:
        /*0050*/ 	.byte	0x04, 0x36
        /*0052*/ 	.short	(.L_154 - .L_153)
.L_153:
        /*0054*/ 	.word	0x00000008
.L_154:


//--------------------- .nv.info._ZN7cutlass13device_kernelIN5flash11enable_sm90INS1_16FlashAttnFwdSm90INS1_25CollectiveMainloopFwdSm90ILi2EN4cute5tupleIJNS5_1CILi1EEES8_S8_EEENS6_IJNS7_ILi64EEESA_SA_EEELi512ENS_10bfloat16_tEfNS_4arch4Sm90ELb0ELb0ELb1ELb1ELb0ELb1ELb0ELb0ELb0ELb1ELb1ELb0EEENS1_21CollectiveEpilogueFwdINS6_IJSA_NS7_ILi512EEESA_EEES9_SC_SE_Li256ELb1ELb1ELb1ELb0EEENS1_36VarlenDynamicPersistentTileSchedulerILi64ELi64ELi256ELi128ELb1ELb1ELb1ELb0ELb1ELb1EEEEEEEEEvNT_6ParamsE --------------------------
	.section	.nv.info._ZN7cutlass13device_kernelIN5flash11enable_sm90INS1_16FlashAttnFwdSm90INS1_25CollectiveMainloopFwdSm90ILi2EN4cute5tupleIJNS5_1CILi1EEES8_S8_EEENS6_IJNS7_ILi64EEESA_SA_EEELi512ENS_10bfloat16_tEfNS_4arch4Sm90ELb0ELb0ELb1ELb1ELb0ELb1ELb0ELb0ELb0ELb1ELb1ELb0EEENS1_21CollectiveEpilogueFwdINS6_IJSA_NS7_ILi512EEESA_EEES9_SC_SE_Li256ELb1ELb1ELb1ELb0EEENS1_36VarlenDynamicPersistentTileSchedulerILi64ELi64ELi256ELi128ELb1ELb1ELb1ELb0ELb1ELb1EEEEEEEEEvNT_6ParamsE,"",@"SHT_CUDA_INFO"
	.sectionflags	@""
	.align	4


	//----- nvinfo : EIATTR_CUDA_API_VERSION
	.align		4
        /*0000*/ 	.byte	0x04, 0x37
        /*0002*/ 	.short	(.L_156 - .L_155)
.L_155:
        /*0004*/ 	.word	0x00000082


	//----- nvinfo : EIATTR_KPARAM_INFO
	.align		4
.L_156:
        /*0008*/ 	.byte	0x04, 0x17
        /*000a*/ 	.short	(.L_158 - .L_157)
.L_157:
        /*000c*/ 	.word	0x00000000
        /*0010*/ 	.short	0x0000
        /*0012*/ 	.short	0x0000
        /*0014*/ 	.byte	0x00, 0xf0, 0x01, 0x2a


	//----- nvinfo : EIATTR_SPARSE_MMA_MASK
	.align		4
.L_158:
        /*0018*/ 	.byte	0x03, 0x50
        /*001a*/ 	.short	0x0000


	//----- nvinfo : EIATTR_MAXREG_COUNT
	.align		4
        /*001c*/ 	.byte	0x03, 0x1b
        /*001e*/ 	.short	0x00a8


	//----- nvinfo : EIATTR_MERCURY_ISA_VERSION
	.align		4
        /*0020*/ 	.byte	0x03, 0x5f
        /*0022*/ 	.short	0x0101


	//----- nvinfo : EIATTR_VRC_CTA_INIT_COUNT
	.align		4
        /*0024*/ 	.byte	0x02, 0x4a
	.zero		1
	.zero		1


	//----- nvinfo : EIATTR_EXIT_INSTR_OFFSETS
	.align		4
        /*0028*/ 	.byte	0x04, 0x1c
        /*002a*/ 	.short	(.L_160 - .L_159)


	//   ....[0]....
.L_159:
        /*002c*/ 	.word	0x00000010


	//----- nvinfo : EIATTR_MAX_THREADS
	.align		4
.L_160:
        /*0030*/ 	.byte	0x04, 0x05
        /*0032*/ 	.short	(.L_162 - .L_161)
.L_161:
        /*0034*/ 	.word	0x00000180
        /*0038*/ 	.word	0x00000001
        /*003c*/ 	.word	0x00000001


	//----- nvinfo : EIATTR_CBANK_PARAM_SIZE
	.align		4
.L_162:
        /*0040*/ 	.byte	0x03, 0x19
        /*0042*/ 	.short	0x0a80


	//----- nvinfo : EIATTR_PARAM_CBANK
	.align		4
        /*0044*/ 	.byte	0x04, 0x0a
        /*0046*/ 	.short	(.L_164 - .L_163)
	.align		4
.L_163:
        /*0048*/ 	.word	index@(.nv.constant0._ZN7cutlass13device_kernelIN5flash11enable_sm90INS1_16FlashAttnFwdSm90INS1_25CollectiveMainloopFwdSm90ILi2EN4cute5tupleIJNS5_1CILi1EEES8_S8_EEENS6_IJNS7_ILi64EEESA_SA_EEELi512ENS_10bfloat16_tEfNS_4arch4Sm90ELb0ELb0ELb1ELb1ELb0ELb1ELb0ELb0ELb0ELb1ELb1ELb0EEENS1_21CollectiveEpilogueFwdINS6_IJSA_NS7_ILi512EEESA_EEES9_SC_SE_Li256ELb1ELb1ELb1ELb0EEENS1_36VarlenDynamicPersistentTileSchedulerILi64ELi64ELi256ELi128ELb1ELb1ELb1ELb0ELb1ELb1EEEEEEEEEvNT_6ParamsE)
        /*004c*/ 	.short	0x0380
        /*004e*/ 	.short	0x0a80


	//----- nvinfo : EIATTR_SW_WAR
	.align		4
.L_164:
        /*0050*/ 	.byte	0x04, 0x36
        /*0052*/ 	.short	(.L_166 - .L_165)
.L_165:
        /*0054*/ 	.word	0x00000008
.L_166:


//--------------------- .nv.info._ZN7cutlass13device_kernelIN5flash11enable_sm90INS1_16FlashAttnFwdSm90INS1_25CollectiveMainloopFwdSm90ILi2EN4cute5tupleIJNS5_1CILi1EEES8_S8_EEENS6_IJNS7_ILi64EEESA_SA_EEELi512ENS_10bfloat16_tEfNS_4arch4Sm90ELb0ELb0ELb1ELb1ELb0ELb0ELb1ELb0ELb0ELb1ELb1ELb0EEENS1_21CollectiveEpilogueFwdINS6_IJSA_NS7_ILi512EEESA_EEES9_SC_SE_Li256ELb1ELb1ELb1ELb0EEENS1_36VarlenDynamicPersistentTileSchedulerILi64ELi64ELi256ELi128ELb1ELb1ELb1ELb0ELb1ELb1EEEEEEEEEvNT_6ParamsE --------------------------
	.section	.nv.info._ZN7cutlass13device_kernelIN5flash11enable_sm90INS1_16FlashAttnFwdSm90INS1_25CollectiveMainloopFwdSm90ILi2EN4cute5tupleIJNS5_1CILi1EEES8_S8_EEENS6_IJNS7_ILi64EEESA_SA_EEELi512ENS_10bfloat16_tEfNS_4arch4Sm90ELb0ELb0ELb1ELb1ELb0ELb0ELb1ELb0ELb0ELb1ELb1ELb0EEENS1_21CollectiveEpilogueFwdINS6_IJSA_NS7_ILi512EEESA_EEES9_SC_SE_Li256ELb1ELb1ELb1ELb0EEENS1_36VarlenDynamicPersistentTileSchedulerILi64ELi64ELi256ELi128ELb1ELb1ELb1ELb0ELb1ELb1EEEEEEEEEvNT_6ParamsE,"",@"SHT_CUDA_INFO"
	.sectionflags	@""
	.align	4


	//----- nvinfo : EIATTR_CUDA_API_VERSION
	.align		4
        /*0000*/ 	.byte	0x04, 0x37
        /*0002*/ 	.short	(.L_168 - .L_167)
.L_167:
        /*0004*/ 	.word	0x00000082


	//----- nvinfo : EIATTR_KPARAM_INFO
	.align		4
.L_168:
        /*0008*/ 	.byte	0x04, 0x17
        /*000a*/ 	.short	(.L_170 - .L_169)
.L_169:
        /*000c*/ 	.word	0x00000000
        /*0010*/ 	.short	0x0000
        /*0012*/ 	.short	0x0000
        /*0014*/ 	.byte	0x00, 0xf0, 0x01, 0x2e


	//----- nvinfo : EIATTR_SPARSE_MMA_MASK
	.align		4
.L_170:
        /*0018*/ 	.byte	0x03, 0x50
        /*001a*/ 	.short	0x0000


	//----- nvinfo : EIATTR_MAXREG_COUNT
	.align		4
        /*001c*/ 	.byte	0x03, 0x1b
        /*001e*/ 	.short	0x00a8


	//----- nvinfo : EIATTR_MERCURY_ISA_VERSION
	.align		4
        /*0020*/ 	.byte	0x03, 0x5f
        /*0022*/ 	.short	0x0101


	//----- nvinfo : EIATTR_VRC_CTA_INIT_COUNT
	.align		4
        /*0024*/ 	.byte	0x02, 0x4a
	.zero		1
	.zero		1


	//----- nvinfo : EIATTR_EXIT_INSTR_OFFSETS
	.align		4
        /*0028*/ 	.byte	0x04, 0x1c
        /*002a*/ 	.short	(.L_172 - .L_171)


	//   ....[0]....
.L_171:
        /*002c*/ 	.word	0x00000010


	//----- nvinfo : EIATTR_MAX_THREADS
	.align		4
.L_172:
        /*0030*/ 	.byte	0x04, 0x05
        /*0032*/ 	.short	(.L_174 - .L_173)
.L_173:
        /*0034*/ 	.word	0x00000180
        /*0038*/ 	.word	0x00000001
        /*003c*/ 	.word	0x00000001


	//----- nvinfo : EIATTR_CBANK_PARAM_SIZE
	.align		4
.L_174:
        /*0040*/ 	.byte	0x03, 0x19
        /*0042*/ 	.short	0x0b80


	//----- nvinfo : EIATTR_PARAM_CBANK
	.align		4
        /*0044*/ 	.byte	0x04, 0x0a
        /*0046*/ 	.short	(.L_176 - .L_175)
	.align		4
.L_175:
        /*0048*/ 	.word	index@(.nv.constant0._ZN7cutlass13device_kernelIN5flash11enable_sm90INS1_16FlashAttnFwdSm90INS1_25CollectiveMainloopFwdSm90ILi2EN4cute5tupleIJNS5_1CILi1EEES8_S8_EEENS6_IJNS7_ILi64EEESA_SA_EEELi512ENS_10bfloat16_tEfNS_4arch4Sm90ELb0ELb0ELb1ELb1ELb0ELb0ELb1ELb0ELb0ELb1ELb1ELb0EEENS1_21CollectiveEpilogueFwdINS6_IJSA_NS7_ILi512EEESA_EEES9_SC_SE_Li256ELb1ELb1ELb1ELb0EEENS1_36VarlenDynamicPersistentTileSchedulerILi64ELi64ELi256ELi128ELb1ELb1ELb1ELb0ELb1ELb1EEEEEEEEEvNT_6ParamsE)
        /*004c*/ 	.short	0x0380
        /*004e*/ 	.short	0x0b80


	//----- nvinfo : EIATTR_SW_WAR
	.align		4
.L_176:
        /*0050*/ 	.byte	0x04, 0x36
        /*0052*/ 	.short	(.L_178 - .L_177)
.L_177:
        /*0054*/ 	.word	0x00000008
.L_178:


//--------------------- .nv.info._ZN7cutlass13device_kernelIN5flash11enable_sm90INS1_16FlashAttnFwdSm90INS1_25CollectiveMainloopFwdSm90ILi2EN4cute5tupleIJNS5_1CILi1EEES8_S8_EEENS6_IJNS7_ILi64EEESA_SA_EEELi512ENS_10bfloat16_tEfNS_4arch4Sm90ELb0ELb0ELb1ELb1ELb0ELb1ELb1ELb0ELb0ELb1ELb1ELb0EEENS1_21CollectiveEpilogueFwdINS6_IJSA_NS7_ILi512EEESA_EEES9_SC_SE_Li256ELb1ELb1ELb1ELb0EEENS1_36VarlenDynamicPersistentTileSchedulerILi64ELi64ELi256ELi128ELb1ELb1ELb1ELb0ELb1ELb1EEEEEEEEEvNT_6ParamsE --------------------------
	.section	.nv.info._ZN7cutlass13device_kernelIN5flash11enable_sm90INS1_16FlashAttnFwdSm90INS1_25CollectiveMainloopFwdSm90ILi2EN4cute5tupleIJNS5_1CILi1EEES8_S8_EEENS6_IJNS7_ILi64EEESA_SA_EEELi512ENS_10bfloat16_tEfNS_4arch4Sm90ELb0ELb0ELb1ELb1ELb0ELb1ELb1ELb0ELb0ELb1ELb1ELb0EEENS1_21CollectiveEpilogueFwdINS6_IJSA_NS7_ILi512EEESA_EEES9_SC_SE_Li256ELb1ELb1ELb1ELb0EEENS1_36VarlenDynamicPersistentTileSchedulerILi64ELi64ELi256ELi128ELb1ELb1ELb1ELb0ELb1ELb1EEEEEEEEEvNT_6ParamsE,"",@"SHT_CUDA_INFO"
	.sectionflags	@""
	.align	4


	//----- nvinfo : EIATTR_CUDA_API_VERSION
	.align		4
        /*0000*/ 	.byte	0x04, 0x37
        /*0002*/ 	.short	(.L_180 - .L_179)
.L_179:
        /*0004*/ 	.word	0x00000082


	//----- nvinfo : EIATTR_KPARAM_INFO
	.align		4
.L_180:
        /*0008*/ 	.byte	0x04, 0x17
        /*000a*/ 	.short	(.L_182 - .L_181)
.L_181:
        /*000c*/ 	.word	0x00000000
        /*0010*/ 	.short	0x0000
        /*0012*/ 	.short	0x0000
        /*0014*/ 	.byte	0x00, 0xf0, 0x01, 0x2e


	//----- nvinfo : EIATTR_SPARSE_MMA_MASK
	.align		4
.L_182:
        /*0018*/ 	.byte	0x03, 0x50
        /*001a*/ 	.short	0x0000


	//----- nvinfo : EIATTR_MAXREG_COUNT
	.align		4
        /*001c*/ 	.byte	0x03, 0x1b
        /*001e*/ 	.short	0x00a8


	//----- nvinfo : EIATTR_MERCURY_ISA_VERSION
	.align		4
        /*0020*/ 	.byte	0x03, 0x5f
        /*0022*/ 	.short	0x0101


	//----- nvinfo : EIATTR_VRC_CTA_INIT_COUNT
	.align		4
        /*0024*/ 	.byte	0x02, 0x4a
	.zero		1
	.zero		1


	//----- nvinfo : EIATTR_EXIT_INSTR_OFFSETS
	.align		4
        /*0028*/ 	.byte	0x04, 0x1c
        /*002a*/ 	.short	(.L_184 - .L_183)


	//   ....[0]....
.L_183:
        /*002c*/ 	.word	0x00000010


	//----- nvinfo : EIATTR_MAX_THREADS
	.align		4
.L_184:
        /*0030*/ 	.byte	0x04, 0x05
        /*0032*/ 	.short	(.L_186 - .L_185)
.L_185:
        /*0034*/ 	.word	0x00000180
        /*0038*/ 	.word	0x00000001
        /*003c*/ 	.word	0x00000001


	//----- nvinfo : EIATTR_CBANK_PARAM_SIZE
	.align		4
.L_186:
        /*0040*/ 	.byte	0x03, 0x19
        /*0042*/ 	.short	0x0b80


	//----- nvinfo : EIATTR_PARAM_CBANK
	.align		4
        /*0044*/ 	.byte	0x04, 0x0a
        /*0046*/ 	.short	(.L_188 - .L_187)
	.align		4
.L_187:
        /*0048*/ 	.word	index@(.nv.constant0._ZN7cutlass13device_kernelIN5flash11enable_sm90INS1_16FlashAttnFwdSm90INS1_25CollectiveMainloopFwdSm90ILi2EN4cute5tupleIJNS5_1CILi1EEES8_S8_EEENS6_IJNS7_ILi64EEESA_SA_EEELi512ENS_10bfloat16_tEfNS_4arch4Sm90ELb0ELb0ELb1ELb1ELb0ELb1ELb1ELb0ELb0ELb1ELb1ELb0EEENS1_21CollectiveEpilogueFwdINS6_IJSA_NS7_ILi512EEESA_EEES9_SC_SE_Li256ELb1ELb1ELb1ELb0EEENS1_36VarlenDynamicPersistentTileSchedulerILi64ELi64ELi256ELi128ELb1ELb1ELb1ELb0ELb1ELb1EEEEEEEEEvNT_6ParamsE)
        /*004c*/ 	.short	0x0380
        /*004e*/ 	.short	0x0b80


	//----- nvinfo : EIATTR_SW_WAR
	.align		4
.L_188:
        /*0050*/ 	.byte	0x04, 0x36
        /*0052*/ 	.short	(.L_190 - .L_189)
.L_189:
        /*0054*/ 	.word	0x00000008
.L_190:


//--------------------- .nv.info._ZN7cutlass13device_kernelIN5flash11enable_sm90INS1_16FlashAttnFwdSm90INS1_25CollectiveMainloopFwdSm90ILi2EN4cute5tupleIJNS5_1CILi1EEES8_S8_EEENS6_IJNS7_ILi64EEESA_SA_EEELi512ENS_10bfloat16_tEfNS_4arch4Sm90ELb0ELb1ELb1ELb0ELb0ELb0ELb0ELb0ELb0ELb1ELb1ELb0EEENS1_21CollectiveEpilogueFwdINS6_IJSA_NS7_ILi512EEESA_EEES9_SC_SE_Li256ELb0ELb1ELb1ELb0EEENS1_19SingleTileSchedulerILb0ELb1ELb1ELi64EEEEEEEEEvNT_6ParamsE --------------------------
	.section	.nv.info._ZN7cutlass13device_kernelIN5flash11enable_sm90INS1_16FlashAttnFwdSm90INS1_25CollectiveMainloopFwdSm90ILi2EN4cute5tupleIJNS5_1CILi1EEES8_S8_EEENS6_IJNS7_ILi64EEESA_SA_EEELi512ENS_10bfloat16_tEfNS_4arch4Sm90ELb0ELb1ELb1ELb0ELb0ELb0ELb0ELb0ELb0ELb1ELb1ELb0EEENS1_21CollectiveEpilogueFwdINS6_IJSA_NS7_ILi512EEESA_EEES9_SC_SE_Li256ELb0ELb1ELb1ELb0EEENS1_19SingleTileSchedulerILb0ELb1ELb1ELi64EEEEEEEEEvNT_6ParamsE,"",@"SHT_CUDA_INFO"
	.sectionflags	@""
	.align	4


	//----- nvinfo : EIATTR_CUDA_API_VERSION
	.align		4
        /*0000*/ 	.byte	0x04, 0x37
        /*0002*/ 	.short	(.L_192 - .L_191)
.L_191:
        /*0004*/ 	.word	0x00000082


	//----- nvinfo : EIATTR_KPARAM_INFO
	.align		4
.L_192:
        /*0008*/ 	.byte	0x04, 0x17
        /*000a*/ 	.short	(.L_194 - .L_193)
.L_193:
        /*000c*/ 	.word	0x00000000
        /*0010*/ 	.short	0x0000
        /*0012*/ 	.short	0x0000
        /*0014*/ 	.byte	0x00, 0xf0, 0x01, 0x28


	//----- nvinfo : EIATTR_SPARSE_MMA_MASK
	.align		4
.L_194:
        /*0018*/ 	.byte	0x03, 0x50
        /*001a*/ 	.short	0x0000


	//----- nvinfo : EIATTR_MAXREG_COUNT
	.align		4
        /*001c*/ 	.byte	0x03, 0x1b
        /*001e*/ 	.short	0x00a8


	//----- nvinfo : EIATTR_MERCURY_ISA_VERSION
	.align		4
        /*0020*/ 	.byte	0x03, 0x5f
        /*0022*/ 	.short	0x0101


	//----- nvinfo : EIATTR_VRC_CTA_INIT_COUNT
	.align		4
        /*0024*/ 	.byte	0x02, 0x4a
	.zero		1
	.zero		1


	//----- nvinfo : EIATTR_EXIT_INSTR_OFFSETS
	.align		4
        /*0028*/ 	.byte	0x04, 0x1c
        /*002a*/ 	.short	(.L_196 - .L_195)


	//   ....[0]....
.L_195:
        /*002c*/ 	.word	0x00000010


	//----- nvinfo : EIATTR_MAX_THREADS
	.align		4
.L_196:
        /*0030*/ 	.byte	0x04, 0x05
        /*0032*/ 	.short	(.L_198 - .L_197)
.L_197:
        /*0034*/ 	.word	0x00000180
        /*0038*/ 	.word	0x00000001
        /*003c*/ 	.word	0x00000001


	//----- nvinfo : EIATTR_CBANK_PARAM_SIZE
	.align		4
.L_198:
        /*0040*/ 	.byte	0x03, 0x19
        /*0042*/ 	.short	0x0a00


	//----- nvinfo : EIATTR_PARAM_CBANK
	.align		4
        /*0044*/ 	.byte	0x04, 0x0a
        /*0046*/ 	.short	(.L_200 - .L_199)
	.align		4
.L_199:
        /*0048*/ 	.word	index@(.nv.constant0._ZN7cutlass13device_kernelIN5flash11enable_sm90INS1_16FlashAttnFwdSm90INS1_25CollectiveMainloopFwdSm90ILi2EN4cute5tupleIJNS5_1CILi1EEES8_S8_EEENS6_IJNS7_ILi64EEESA_SA_EEELi512ENS_10bfloat16_tEfNS_4arch4Sm90ELb0ELb1ELb1ELb0ELb0ELb0ELb0ELb0ELb0ELb1ELb1ELb0EEENS1_21CollectiveEpilogueFwdINS6_IJSA_NS7_ILi512EEESA_EEES9_SC_SE_Li256ELb0ELb1ELb1ELb0EEENS1_19SingleTileSchedulerILb0ELb1ELb1ELi64EEEEEEEEEvNT_6ParamsE)
        /*004c*/ 	.short	0x0380
        /*004e*/ 	.short	0x0a00


	//----- nvinfo : EIATTR_SW_WAR
	.align		4
.L_200:
        /*0050*/ 	.byte	0x04, 0x36
        /*0052*/ 	.short	(.L_202 - .L_201)
.L_201:
        /*0054*/ 	.word	0x00000008
.L_202:


//--------------------- .nv.info._ZN7cutlass13device_kernelIN5flash11enable_sm90INS1_16FlashAttnFwdSm90INS1_25CollectiveMainloopFwdSm90ILi2EN4cute5tupleIJNS5_1CILi1EEES8_S8_EEENS6_IJNS7_ILi64EEESA_SA_EEELi512ENS_10bfloat16_tEfNS_4arch4Sm90ELb0ELb1ELb1ELb0ELb0ELb0ELb1ELb0ELb0ELb1ELb1ELb0EEENS1_21CollectiveEpilogueFwdINS6_IJSA_NS7_ILi512EEESA_EEES9_SC_SE_Li256ELb0ELb1ELb1ELb0EEENS1_19SingleTileSchedulerILb0ELb1ELb1ELi64EEEEEEEEEvNT_6ParamsE --------------------------
	.section	.nv.info._ZN7cutlass13device_kernelIN5flash11enable_sm90INS1_16FlashAttnFwdSm90INS1_25CollectiveMainloopFwdSm90ILi2EN4cute5tupleIJNS5_1CILi1EEES8_S8_EEENS6_IJNS7_ILi64EEESA_SA_EEELi512ENS_10bfloat16_tEfNS_4arch4Sm90ELb0ELb1ELb1ELb0ELb0ELb0ELb1ELb0ELb0ELb1ELb1ELb0EEENS1_21CollectiveEpilogueFwdINS6_IJSA_NS7_ILi512EEESA_EEES9_SC_SE_Li256ELb0ELb1ELb1ELb0EEENS1_19SingleTileSchedulerILb0ELb1ELb1ELi64EEEEEEEEEvNT_6ParamsE,"",@"SHT_CUDA_INFO"
	.sectionflags	@""
	.align	4


	//----- nvinfo : EIATTR_CUDA_API_VERSION
	.align		4
        /*0000*/ 	.byte	0x04, 0x37
        /*0002*/ 	.short	(.L_204 - .L_203)
.L_203:
        /*0004*/ 	.word	0x00000082


	//----- nvinfo : EIATTR_KPARAM_INFO
	.align		4
.L_204:
        /*0008*/ 	.byte	0x04, 0x17
        /*000a*/ 	.short	(.L_206 - .L_205)
.L_205:
        /*000c*/ 	.word	0x00000000
        /*0010*/ 	.short	0x0000
        /*0012*/ 	.short	0x0000
        /*0014*/ 	.byte	0x00, 0xf0, 0x01, 0x2c


	//----- nvinfo : EIATTR_SPARSE_MMA_MASK
	.align		4
.L_206:
        /*0018*/ 	.byte	0x03, 0x50
        /*001a*/ 	.short	0x0000


	//----- nvinfo : EIATTR_MAXREG_COUNT
	.align		4
        /*001c*/ 	.byte	0x03, 0x1b
        /*001e*/ 	.short	0x00a8


	//----- nvinfo : EIATTR_MERCURY_ISA_VERSION
	.align		4
        /*0020*/ 	.byte	0x03, 0x5f
        /*0022*/ 	.short	0x0101


	//----- nvinfo : EIATTR_VRC_CTA_INIT_COUNT
	.align		4
        /*0024*/ 	.byte	0x02, 0x4a
	.zero		1
	.zero		1


	//----- nvinfo : EIATTR_EXIT_INSTR_OFFSETS
	.align		4
        /*0028*/ 	.byte	0x04, 0x1c
        /*002a*/ 	.short	(.L_208 - .L_207)


	//   ....[0]....
.L_207:
        /*002c*/ 	.word	0x00000010


	//----- nvinfo : EIATTR_MAX_THREADS
	.align		4
.L_208:
        /*0030*/ 	.byte	0x04, 0x05
        /*0032*/ 	.short	(.L_210 - .L_209)
.L_209:
        /*0034*/ 	.word	0x00000180
        /*0038*/ 	.word	0x00000001
        /*003c*/ 	.word	0x00000001


	//----- nvinfo : EIATTR_CBANK_PARAM_SIZE
	.align		4
.L_210:
        /*0040*/ 	.byte	0x03, 0x19
        /*0042*/ 	.short	0x0b00


	//----- nvinfo : EIATTR_PARAM_CBANK
	.align		4
        /*0044*/ 	.byte	0x04, 0x0a
        /*0046*/ 	.short	(.L_212 - .L_211)
	.align		4
.L_211:
        /*0048*/ 	.word	index@(.nv.constant0._ZN7cutlass13device_kernelIN5flash11enable_sm90INS1_16FlashAttnFwdSm90INS1_25CollectiveMainloopFwdSm90ILi2EN4cute5tupleIJNS5_1CILi1EEES8_S8_EEENS6_IJNS7_ILi64EEESA_SA_EEELi512ENS_10bfloat16_tEfNS_4arch4Sm90ELb0ELb1ELb1ELb0ELb0ELb0ELb1ELb0ELb0ELb1ELb1ELb0EEENS1_21CollectiveEpilogueFwdINS6_IJSA_NS7_ILi512EEESA_EEES9_SC_SE_Li256ELb0ELb1ELb1ELb0EEENS1_19SingleTileSchedulerILb0ELb1ELb1ELi64EEEEEEEEEvNT_6ParamsE)
        /*004c*/ 	.short	0x0380
        /*004e*/ 	.short	0x0b00


	//----- nvinfo : EIATTR_SW_WAR
	.align		4
.L_212:
        /*0050*/ 	.byte	0x04, 0x36
        /*0052*/ 	.short	(.L_214 - .L_213)
.L_213:
        /*0054*/ 	.word	0x00000008
.L_214:


//--------------------- .nv.info._ZN7cutlass13device_kernelIN5flash11enable_sm90INS1_16FlashAttnFwdSm90INS1_25CollectiveMainloopFwdSm90ILi2EN4cute5tupleIJNS5_1CILi1EEES8_S8_EEENS6_IJNS7_ILi64EEESA_SA_EEELi512ENS_10bfloat16_tEfNS_4arch4Sm90ELb0ELb1ELb1ELb1ELb0ELb0ELb0ELb0ELb0ELb1ELb1ELb0EEENS1_21CollectiveEpilogueFwdINS6_IJSA_NS7_ILi512EEESA_EEES9_SC_SE_Li256ELb1ELb1ELb1ELb0EEENS1_36VarlenDynamicPersistentTileSchedulerILi64ELi64ELi256ELi128ELb1ELb1ELb1ELb1ELb0ELb1EEEEEEEEEvNT_6ParamsE --------------------------
	.section	.nv.info._ZN7cutlass13device_kernelIN5flash11enable_sm90INS1_16FlashAttnFwdSm90INS1_25CollectiveMainloopFwdSm90ILi2EN4cute5tupleIJNS5_1CILi1EEES8_S8_EEENS6_IJNS7_ILi64EEESA_SA_EEELi512ENS_10bfloat16_tEfNS_4arch4Sm90ELb0ELb1ELb1ELb1ELb0ELb0ELb0ELb0ELb0ELb1ELb1ELb0EEENS1_21CollectiveEpilogueFwdINS6_IJSA_NS7_ILi512EEESA_EEES9_SC_SE_Li256ELb1ELb1ELb1ELb0EEENS1_36VarlenDynamicPersistentTileSchedulerILi64ELi64ELi256ELi128ELb1ELb1ELb1ELb1ELb0ELb1EEEEEEEEEvNT_6ParamsE,"",@"SHT_CUDA_INFO"
	.sectionflags	@""
	.align	4


	//----- nvinfo : EIATTR_CUDA_API_VERSION
	.align		4
        /*0000*/ 	.byte	0x04, 0x37
        /*0002*/ 	.short	(.L_216 - .L_215)
.L_215:
        /*0004*/ 	.word	0x00000082


	//----- nvinfo : EIATTR_KPARAM_INFO
	.align		4
.L_216:
        /*0008*/ 	.byte	0x04, 0x17
        /*000a*/ 	.short	(.L_218 - .L_217)
.L_217:
        /*000c*/ 	.word	0x00000000
        /*0010*/ 	.short	0x0000
        /*0012*/ 	.short	0x0000
        /*0014*/ 	.byte	0x00, 0xf0, 0x01, 0x2a


	//----- nvinfo : EIATTR_SPARSE_MMA_MASK
	.align		4
.L_218:
        /*0018*/ 	.byte	0x03, 0x50
        /*001a*/ 	.short	0x0000


	//----- nvinfo : EIATTR_MAXREG_COUNT
	.align		4
        /*001c*/ 	.byte	0x03, 0x1b
        /*001e*/ 	.short	0x00a8


	//----- nvinfo : EIATTR_MERCURY_ISA_VERSION
	.align		4
        /*0020*/ 	.byte	0x03, 0x5f
        /*0022*/ 	.short	0x0101


	//----- nvinfo : EIATTR_VRC_CTA_INIT_COUNT
	.align		4
        /*0024*/ 	.byte	0x02, 0x4a
	.zero		1
	.zero		1


	//----- nvinfo : EIATTR_EXIT_INSTR_OFFSETS
	.align		4
        /*0028*/ 	.byte	0x04, 0x1c
        /*002a*/ 	.short	(.L_220 - .L_219)


	//   ....[0]....
.L_219:
        /*002c*/ 	.word	0x00000010


	//----- nvinfo : EIATTR_MAX_THREADS
	.align		4
.L_220:
        /*0030*/ 	.byte	0x04, 0x05
        /*0032*/ 	.short	(.L_222 - .L_221)
.L_221:
        /*0034*/ 	.word	0x00000180
        /*0038*/ 	.word	0x00000001
        /*003c*/ 	.word	0x00000001


	//----- nvinfo : EIATTR_CBANK_PARAM_SIZE
	.align		4
.L_222:
        /*0040*/ 	.byte	0x03, 0x19
        /*0042*/ 	.short	0x0a80


	//----- nvinfo : EIATTR_PARAM_CBANK
	.align		4
        /*0044*/ 	.byte	0x04, 0x0a
        /*0046*/ 	.short	(.L_224 - .L_223)
	.align		4
.L_223:
        /*0048*/ 	.word	index@(.nv.constant0._ZN7cutlass13device_kernelIN5flash11enable_sm90INS1_16FlashAttnFwdSm90INS1_25CollectiveMainloopFwdSm90ILi2EN4cute5tupleIJNS5_1CILi1EEES8_S8_EEENS6_IJNS7_ILi64EEESA_SA_EEELi512ENS_10bfloat16_tEfNS_4arch4Sm90ELb0ELb1ELb1ELb1ELb0ELb0ELb0ELb0ELb0ELb1ELb1ELb0EEENS1_21CollectiveEpilogueFwdINS6_IJSA_NS7_ILi512EEESA_EEES9_SC_SE_Li256ELb1ELb1ELb1ELb0EEENS1_36VarlenDynamicPersistentTileSchedulerILi64ELi64ELi256ELi128ELb1ELb1ELb1ELb1ELb0ELb1EEEEEEEEEvNT_6ParamsE)
        /*004c*/ 	.short	0x0380
        /*004e*/ 	.short	0x0a80


	//----- nvinfo : EIATTR_SW_WAR
	.align		4
.L_224:
        /*0050*/ 	.byte	0x04, 0x36
        /*0052*/ 	.short	(.L_226 - .L_225)
.L_225:
        /*0054*/ 	.word	0x00000008
.L_226:


//--------------------- .nv.info._ZN7cutlass13device_kernelIN5flash11enable_sm90INS1_16FlashAttnFwdSm90INS1_25CollectiveMainloopFwdSm90ILi2EN4cute5tupleIJNS5_1CILi1EEES8_S8_EEENS6_IJNS7_ILi64EEESA_SA_EEELi512ENS_10bfloat16_tEfNS_4arch4Sm90ELb0ELb1ELb1ELb1ELb0ELb1ELb0ELb0ELb0ELb1ELb1ELb0EEENS1_21CollectiveEpilogueFwdINS6_IJSA_NS7_ILi512EEESA_EEES9_SC_SE_Li256ELb1ELb1ELb1ELb0EEENS1_36VarlenDynamicPersistentTileSchedulerILi64ELi64ELi256ELi128ELb1ELb1ELb1ELb1ELb0ELb1EEEEEEEEEvNT_6ParamsE --------------------------
	.section	.nv.info._ZN7cutlass13device_kernelIN5flash11enable_sm90INS1_16FlashAttnFwdSm90INS1_25CollectiveMainloopFwdSm90ILi2EN4cute5tupleIJNS5_1CILi1EEES8_S8_EEENS6_IJNS7_ILi64EEESA_SA_EEELi512ENS_10bfloat16_tEfNS_4arch4Sm90ELb0ELb1ELb1ELb1ELb0ELb1ELb0ELb0ELb0ELb1ELb1ELb0EEENS1_21CollectiveEpilogueFwdINS6_IJSA_NS7_ILi512EEESA_EEES9_SC_SE_Li256ELb1ELb1ELb1ELb0EEENS1_36VarlenDynamicPersistentTileSchedulerILi64ELi64ELi256ELi128ELb1ELb1ELb1ELb1ELb0ELb1EEEEEEEEEvNT_6ParamsE,"",@"SHT_CUDA_INFO"
	.sectionflags	@""
	.align	4


	//----- nvinfo : EIATTR_CUDA_API_VERSION
	.align		4
        /*0000*/ 	.byte	0x04, 0x37
        /*0002*/ 	.short	(.L_228 - .L_227)
.L_227:
        /*0004*/ 	.word	0x00000082


	//----- nvinfo : EIATTR_KPARAM_INFO
	.align		4
.L_228:
        /*0008*/ 	.byte	0x04, 0x17
        /*000a*/ 	.short	(.L_230 - .L_229)
.L_229:
        /*000c*/ 	.word	0x00000000
        /*0010*/ 	.short	0x0000
        /*0012*/ 	.short	0x0000
        /*0014*/ 	.byte	0x00, 0xf0, 0x01, 0x2a


	//----- nvinfo : EIATTR_SPARSE_MMA_MASK
	.align		4
.L_230:
        /*0018*/ 	.byte	0x03, 0x50
        /*001a*/ 	.short	0x0000


	//----- nvinfo : EIATTR_MAXREG_COUNT
	.align		4
        /*001c*/ 	.byte	0x03, 0x1b
        /*001e*/ 	.short	0x00a8


	//----- nvinfo : EIATTR_MERCURY_ISA_VERSION
	.align		4
        /*0020*/ 	.byte	0x03, 0x5f
        /*0022*/ 	.short	0x0101


	//----- nvinfo : EIATTR_VRC_CTA_INIT_COUNT
	.align		4
        /*0024*/ 	.byte	0x02, 0x4a
	.zero		1
	.zero		1


	//----- nvinfo : EIATTR_EXIT_INSTR_OFFSETS
	.align		4
        /*0028*/ 	.byte	0x04, 0x1c
        /*002a*/ 	.short	(.L_232 - .L_231)


	//   ....[0]....
.L_231:
        /*002c*/ 	.word	0x00000010


	//----- nvinfo : EIATTR_MAX_THREADS
	.align		4
.L_232:
        /*0030*/ 	.byte	0x04, 0x05
        /*0032*/ 	.short	(.L_234 - .L_233)
.L_233:
        /*0034*/ 	.word	0x00000180
        /*0038*/ 	.word	0x00000001
        /*003c*/ 	.word	0x00000001


	//----- nvinfo : EIATTR_CBANK_PARAM_SIZE
	.align		4
.L_234:
        /*0040*/ 	.byte	0x03, 0x19
        /*0042*/ 	.short	0x0a80


	//----- nvinfo : EIATTR_PARAM_CBANK
	.align		4
        /*0044*/ 	.byte	0x04, 0x0a
        /*0046*/ 	.short	(.L_236 - .L_235)
	.align		4
.L_235:
        /*0048*/ 	.word	index@(.nv.constant0._ZN7cutlass13device_kernelIN5flash11enable_sm90INS1_16FlashAttnFwdSm90INS1_25CollectiveMainloopFwdSm90ILi2EN4cute5tupleIJNS5_1CILi1EEES8_S8_EEENS6_IJNS7_ILi64EEESA_SA_EEELi512ENS_10bfloat16_tEfNS_4arch4Sm90ELb0ELb1ELb1ELb1ELb0ELb1ELb0ELb0ELb0ELb1ELb1ELb0EEENS1_21CollectiveEpilogueFwdINS6_IJSA_NS7_ILi512EEESA_EEES9_SC_SE_Li256ELb1ELb1ELb1ELb0EEENS1_36VarlenDynamicPersistentTileSchedulerILi64ELi64ELi256ELi128ELb1ELb1ELb1ELb1ELb0ELb1EEEEEEEEEvNT_6ParamsE)
        /*004c*/ 	.short	0x0380
        /*004e*/ 	.short	0x0a80


	//----- nvinfo : EIATTR_SW_WAR
	.align		4
.L_236:
        /*0050*/ 	.byte	0x04, 0x36
        /*0052*/ 	.short	(.L_238 - .L_237)
.L_237:
        /*0054*/ 	.word	0x00000008
.L_238:


//--------------------- .nv.info._ZN7cutlass13device_kernelIN5flash11enable_sm90INS1_16FlashAttnFwdSm90INS1_25CollectiveMainloopFwdSm90ILi2EN4cute5tupleIJNS5_1CILi1EEES8_S8_EEENS6_IJNS7_ILi64EEESA_SA_EEELi512ENS_10bfloat16_tEfNS_4arch4Sm90ELb0ELb1ELb1ELb1ELb0ELb0ELb1ELb0ELb0ELb1ELb1ELb0EEENS1_21CollectiveEpilogueFwdINS6_IJSA_NS7_ILi512EEESA_EEES9_SC_SE_Li256ELb1ELb1ELb1ELb0EEENS1_36VarlenDynamicPersistentTileSchedulerILi64ELi64ELi256ELi128ELb1ELb1ELb1ELb1ELb0ELb1EEEEEEEEEvNT_6ParamsE --------------------------
	.section	.nv.info._ZN7cutlass13device_kernelIN5flash11enable_sm90INS1_16FlashAttnFwdSm90INS1_25CollectiveMainloopFwdSm90ILi2EN4cute5tupleIJNS5_1CILi1EEES8_S8_EEENS6_IJNS7_ILi64EEESA_SA_EEELi512ENS_10bfloat16_tEfNS_4arch4Sm90ELb0ELb1ELb1ELb1ELb0ELb0ELb1ELb0ELb0ELb1ELb1ELb0EEENS1_21CollectiveEpilogueFwdINS6_IJSA_NS7_ILi512EEESA_EEES9_SC_SE_Li256ELb1ELb1ELb1ELb0EEENS1_36VarlenDynamicPersistentTileSchedulerILi64ELi64ELi256ELi128ELb1ELb1ELb1ELb1ELb0ELb1EEEEEEEEEvNT_6ParamsE,"",@"SHT_CUDA_INFO"
	.sectionflags	@""
	.align	4


	//----- nvinfo : EIATTR_CUDA_API_VERSION
	.align		4
        /*0000*/ 	.byte	0x04, 0x37
        /*0002*/ 	.short	(.L_240 - .L_239)
.L_239:
        /*0004*/ 	.word	0x00000082


	//----- nvinfo : EIATTR_KPARAM_INFO
	.align		4
.L_240:
        /*0008*/ 	.byte	0x04, 0x17
        /*000a*/ 	.short	(.L_242 - .L_241)
.L_241:
        /*000c*/ 	.word	0x00000000
        /*0010*/ 	.short	0x0000
        /*0012*/ 	.short	0x0000
        /*0014*/ 	.byte	0x00, 0xf0, 0x01, 0x2e


	//----- nvinfo : EIATTR_SPARSE_MMA_MASK
	.align		4
.L_242:
        /*0018*/ 	.byte	0x03, 0x50
        /*001a*/ 	.short	0x0000


	//----- nvinfo : EIATTR_MAXREG_COUNT
	.align		4
        /*001c*/ 	.byte	0x03, 0x1b
        /*001e*/ 	.short	0x00a8


	//----- nvinfo : EIATTR_MERCURY_ISA_VERSION
	.align		4
        /*0020*/ 	.byte	0x03, 0x5f
        /*0022*/ 	.short	0x0101


	//----- nvinfo : EIATTR_VRC_CTA_INIT_COUNT
	.align		4
        /*0024*/ 	.byte	0x02, 0x4a
	.zero		1
	.zero		1


	//----- nvinfo : EIATTR_EXIT_INSTR_OFFSETS
	.align		4
        /*0028*/ 	.byte	0x04, 0x1c
        /*002a*/ 	.short	(.L_244 - .L_243)


	//   ....[0]....
.L_243:
        /*002c*/ 	.word	0x00000010


	//----- nvinfo : EIATTR_MAX_THREADS
	.align		4
.L_244:
        /*0030*/ 	.byte	0x04, 0x05
        /*0032*/ 	.short	(.L_246 - .L_245)
.L_245:
        /*0034*/ 	.word	0x00000180
        /*0038*/ 	.word	0x00000001
        /*003c*/ 	.word	0x00000001


	//----- nvinfo : EIATTR_CBANK_PARAM_SIZE
	.align		4
.L_246:
        /*0040*/ 	.byte	0x03, 0x19
        /*0042*/ 	.short	0x0b80


	//----- nvinfo : EIATTR_PARAM_CBANK
	.align		4
        /*0044*/ 	.byte	0x04, 0x0a
        /*0046*/ 	.short	(.L_248 - .L_247)
	.align		4
.L_247:
        /*0048*/ 	.word	index@(.nv.constant0._ZN7cutlass13device_kernelIN5flash11enable_sm90INS1_16FlashAttnFwdSm90INS1_25CollectiveMainloopFwdSm90ILi2EN4cute5tupleIJNS5_1CILi1EEES8_S8_EEENS6_IJNS7_ILi64EEESA_SA_EEELi512ENS_10bfloat16_tEfNS_4arch4Sm90ELb0ELb1ELb1ELb1ELb0ELb0ELb1ELb0ELb0ELb1ELb1ELb0EEENS1_21CollectiveEpilogueFwdINS6_IJSA_NS7_ILi512EEESA_EEES9_SC_SE_Li256ELb1ELb1ELb1ELb0EEENS1_36VarlenDynamicPersistentTileSchedulerILi64ELi64ELi256ELi128ELb1ELb1ELb1ELb1ELb0ELb1EEEEEEEEEvNT_6ParamsE)
        /*004c*/ 	.short	0x0380
        /*004e*/ 	.short	0x0b80


	//----- nvinfo : EIATTR_SW_WAR
	.align		4
.L_248:
        /*0050*/ 	.byte	0x04, 0x36
        /*0052*/ 	.short	(.L_250 - .L_249)
.L_249:
        /*0054*/ 	.word	0x00000008
.L_250:


//--------------------- .nv.info._ZN7cutlass13device_kernelIN5flash11enable_sm90INS1_16FlashAttnFwdSm90INS1_25CollectiveMainloopFwdSm90ILi2EN4cute5tupleIJNS5_1CILi1EEES8_S8_EEENS6_IJNS7_ILi64EEESA_SA_EEELi512ENS_10bfloat16_tEfNS_4arch4Sm90ELb0ELb1ELb1ELb1ELb0ELb1ELb1ELb0ELb0ELb1ELb1ELb0EEENS1_21CollectiveEpilogueFwdINS6_IJSA_NS7_ILi512EEESA_EEES9_SC_SE_Li256ELb1ELb1ELb1ELb0EEENS1_36VarlenDynamicPersistentTileSchedulerILi64ELi64ELi256ELi128ELb1ELb1ELb1ELb1ELb0ELb1EEEEEEEEEvNT_6ParamsE --------------------------
	.section	.nv.info._ZN7cutlass13device_kernelIN5flash11enable_sm90INS1_16FlashAttnFwdSm90INS1_25CollectiveMainloopFwdSm90ILi2EN4cute5tupleIJNS5_1CILi1EEES8_S8_EEENS6_IJNS7_ILi64EEESA_SA_EEELi512ENS_10bfloat16_tEfNS_4arch4Sm90ELb0ELb1ELb1ELb1ELb0ELb1ELb1ELb0ELb0ELb1ELb1ELb0EEENS1_21CollectiveEpilogueFwdINS6_IJSA_NS7_ILi512EEESA_EEES9_SC_SE_Li256ELb1ELb1ELb1ELb0EEENS1_36VarlenDynamicPersistentTileSchedulerILi64ELi64ELi256ELi128ELb1ELb1ELb1ELb1ELb0ELb1EEEEEEEEEvNT_6ParamsE,"",@"SHT_CUDA_INFO"
	.sectionflags	@""
	.align	4


	//----- nvinfo : EIATTR_CUDA_API_VERSION
	.align		4
        /*0000*/ 	.byte	0x04, 0x37
        /*0002*/ 	.short	(.L_252 - .L_251)
.L_251:
        /*0004*/ 	.word	0x00000082


	//----- nvinfo : EIATTR_KPARAM_INFO
	.align		4
.L_252:
        /*0008*/ 	.byte	0x04, 0x17
        /*000a*/ 	.short	(.L_254 - .L_253)
.L_253:
        /*000c*/ 	.word	0x00000000
        /*0010*/ 	.short	0x0000
        /*0012*/ 	.short	0x0000
        /*0014*/ 	.byte	0x00, 0xf0, 0x01, 0x2e


	//----- nvinfo : EIATTR_SPARSE_MMA_MASK
	.align		4
.L_254:
        /*0018*/ 	.byte	0x03, 0x50
        /*001a*/ 	.short	0x0000


	//----- nvinfo : EIATTR_MAXREG_COUNT
	.align		4
        /*001c*/ 	.byte	0x03, 0x1b
        /*001e*/ 	.short	0x00a8


	//----- nvinfo : EIATTR_MERCURY_ISA_VERSION
	.align		4
        /*0020*/ 	.byte	0x03, 0x5f
        /*0022*/ 	.short	0x0101


	//----- nvinfo : EIATTR_VRC_CTA_INIT_COUNT
	.align		4
        /*0024*/ 	.byte	0x02, 0x4a
	.zero		1
	.zero		1


	//----- nvinfo : EIATTR_EXIT_INSTR_OFFSETS
	.align		4
        /*0028*/ 	.byte	0x04, 0x1c
        /*002a*/ 	.short	(.L_256 - .L_255)


	//   ....[0]....
.L_255:
        /*002c*/ 	.word	0x00000010


	//----- nvinfo : EIATTR_MAX_THREADS
	.align		4
.L_256:
        /*0030*/ 	.byte	0x04, 0x05
        /*0032*/ 	.short	(.L_258 - .L_257)
.L_257:
        /*0034*/ 	.word	0x00000180
        /*0038*/ 	.word	0x00000001
        /*003c*/ 	.word	0x00000001


	//----- nvinfo : EIATTR_CBANK_PARAM_SIZE
	.align		4
.L_258:
        /*0040*/ 	.byte	0x03, 0x19
        /*0042*/ 	.short	0x0b80


	//----- nvinfo : EIATTR_PARAM_CBANK
	.align		4
        /*0044*/ 	.byte	0x04, 0x0a
        /*0046*/ 	.short	(.L_260 - .L_259)
	.align		4
.L_259:
        /*0048*/ 	.word	index@(.nv.constant0._ZN7cutlass13device_kernelIN5flash11enable_sm90INS1_16FlashAttnFwdSm90INS1_25CollectiveMainloopFwdSm90ILi2EN4cute5tupleIJNS5_1CILi1EEES8_S8_EEENS6_IJNS7_ILi64EEESA_SA_EEELi512ENS_10bfloat16_tEfNS_4arch4Sm90ELb0ELb1ELb1ELb1ELb0ELb1ELb1ELb0ELb0ELb1ELb1ELb0EEENS1_21CollectiveEpilogueFwdINS6_IJSA_NS7_ILi512EEESA_EEES9_SC_SE_Li256ELb1ELb1ELb1ELb0EEENS1_36VarlenDynamicPersistentTileSchedulerILi64ELi64ELi256ELi128ELb1ELb1ELb1ELb1ELb0ELb1EEEEEEEEEvNT_6ParamsE)
        /*004c*/ 	.short	0x0380
        /*004e*/ 	.short	0x0b80


	//----- nvinfo : EIATTR_SW_WAR
	.align		4
.L_260:
        /*0050*/ 	.byte	0x04, 0x36
        /*0052*/ 	.short	(.L_262 - .L_261)
.L_261:
        /*0054*/ 	.word	0x00000008
.L_262:


//--------------------- .nv.info._ZN7cutlass13device_kernelIN5flash11enable_sm90INS1_16FlashAttnFwdSm90INS1_25CollectiveMainloopFwdSm90ILi2EN4cute5tupleIJNS5_1CILi1EEES8_S8_EEENS6_IJNS7_ILi64EEESA_SA_EEELi512ENS_10bfloat16_tEfNS_4arch4Sm90ELb1ELb0ELb1ELb0ELb0ELb0ELb0ELb0ELb0ELb1ELb1ELb0EEENS1_21CollectiveEpilogueFwdINS6_IJSA_NS7_ILi512EEESA_EEES9_SC_SE_Li256ELb0ELb1ELb1ELb0EEENS1_19SingleTileSchedulerILb0ELb1ELb1ELi64EEEEEEEEEvNT_6ParamsE --------------------------
	.section	.nv.info._ZN7cutlass13device_kernelIN5flash11enable_sm90INS1_16FlashAttnFwdSm90INS1_25CollectiveMainloopFwdSm90ILi2EN4cute5tupleIJNS5_1CILi1EEES8_S8_EEENS6_IJNS7_ILi64EEESA_SA_EEELi512ENS_10bfloat16_tEfNS_4arch4Sm90ELb1ELb0ELb1ELb0ELb0ELb0ELb0ELb0ELb0ELb1ELb1ELb0EEENS1_21CollectiveEpilogueFwdINS6_IJSA_NS7_ILi512EEESA_EEES9_SC_SE_Li256ELb0ELb1ELb1ELb0EEENS1_19SingleTileSchedulerILb0ELb1ELb1ELi64EEEEEEEEEvNT_6ParamsE,"",@"SHT_CUDA_INFO"
	.sectionflags	@""
	.align	4


	//----- nvinfo : EIATTR_CUDA_API_VERSION
	.align		4
        /*0000*/ 	.byte	0x04, 0x37
        /*0002*/ 	.short	(.L_264 - .L_263)
.L_263:
        /*0004*/ 	.word	0x00000082


	//----- nvinfo : EIATTR_KPARAM_INFO
	.align		4
.L_264:
        /*0008*/ 	.byte	0x04, 0x17
        /*000a*/ 	.short	(.L_266 - .L_265)
.L_265:
        /*000c*/ 	.word	0x00000000
        /*0010*/ 	.short	0x0000
        /*0012*/ 	.short	0x0000
        /*0014*/ 	.byte	0x00, 0xf0, 0x01, 0x28


	//----- nvinfo : EIATTR_SPARSE_MMA_MASK
	.align		4
.L_266:
        /*0018*/ 	.byte	0x03, 0x50
        /*001a*/ 	.short	0x0000


	//----- nvinfo : EIATTR_MAXREG_COUNT
	.align		4
        /*001c*/ 	.byte	0x03, 0x1b
        /*001e*/ 	.short	0x00a8


	//----- nvinfo : EIATTR_MERCURY_ISA_VERSION
	.align		4
        /*0020*/ 	.byte	0x03, 0x5f
        /*0022*/ 	.short	0x0101


	//----- nvinfo : EIATTR_VRC_CTA_INIT_COUNT
	.align		4
        /*0024*/ 	.byte	0x02, 0x4a
	.zero		1
	.zero		1


	//----- nvinfo : EIATTR_EXIT_INSTR_OFFSETS
	.align		4
        /*0028*/ 	.byte	0x04, 0x1c
        /*002a*/ 	.short	(.L_268 - .L_267)


	//   ....[0]....
.L_267:
        /*002c*/ 	.word	0x00000010


	//----- nvinfo : EIATTR_MAX_THREADS
	.align		4
.L_268:
        /*0030*/ 	.byte	0x04, 0x05
        /*0032*/ 	.short	(.L_270 - .L_269)
.L_269:
        /*0034*/ 	.word	0x00000180
        /*0038*/ 	.word	0x00000001
        /*003c*/ 	.word	0x00000001


	//----- nvinfo : EIATTR_CBANK_PARAM_SIZE
	.align		4
.L_270:
        /*0040*/ 	.byte	0x03, 0x19
        /*0042*/ 	.short	0x0a00


	//----- nvinfo : EIATTR_PARAM_CBANK
	.align		4
        /*0044*/ 	.byte	0x04, 0x0a
        /*0046*/ 	.short	(.L_272 - .L_271)
	.align		4
.L_271:
        /*0048*/ 	.word	index@(.nv.constant0._ZN7cutlass13device_kernelIN5flash11enable_sm90INS1_16FlashAttnFwdSm90INS1_25CollectiveMainloopFwdSm90ILi2EN4cute5tupleIJNS5_1CILi1EEES8_S8_EEENS6_IJNS7_ILi64EEESA_SA_EEELi512ENS_10bfloat16_tEfNS_4arch4Sm90ELb1ELb0ELb1ELb0ELb0ELb0ELb0ELb0ELb0ELb1ELb1ELb0EEENS1_21CollectiveEpilogueFwdINS6_IJSA_NS7_ILi512EEESA_EEES9_SC_SE_Li256ELb0ELb1ELb1ELb0EEENS1_19SingleTileSchedulerILb0ELb1ELb1ELi64EEEEEEEEEvNT_6ParamsE)
        /*004c*/ 	.short	0x0380
        /*004e*/ 	.short	0x0a00


	//----- nvinfo : EIATTR_SW_WAR
	.align		4
.L_272:
        /*0050*/ 	.byte	0x04, 0x36
        /*0052*/ 	.short	(.L_274 - .L_273)
.L_273:
        /*0054*/ 	.word	0x00000008
.L_274:


//--------------------- .nv.info._ZN7cutlass13device_kernelIN5flash11enable_sm90INS1_16FlashAttnFwdSm90INS1_25CollectiveMainloopFwdSm90ILi2EN4cute5tupleIJNS5_1CILi1EEES8_S8_EEENS6_IJNS7_ILi64EEESA_SA_EEELi512ENS_10bfloat16_tEfNS_4arch4Sm90ELb1ELb0ELb1ELb0ELb0ELb0ELb1ELb0ELb0ELb1ELb1ELb0EEENS1_21CollectiveEpilogueFwdINS6_IJSA_NS7_ILi512EEESA_EEES9_SC_SE_Li256ELb0ELb1ELb1ELb0EEENS1_19SingleTileSchedulerILb0ELb1ELb1ELi64EEEEEEEEEvNT_6ParamsE --------------------------
	.section	.nv.info._ZN7cutlass13device_kernelIN5flash11enable_sm90INS1_16FlashAttnFwdSm90INS1_25CollectiveMainloopFwdSm90ILi2EN4cute5tupleIJNS5_1CILi1EEES8_S8_EEENS6_IJNS7_ILi64EEESA_SA_EEELi512ENS_10bfloat16_tEfNS_4arch4Sm90ELb1ELb0ELb1ELb0ELb0ELb0ELb1ELb0ELb0ELb1ELb1ELb0EEENS1_21CollectiveEpilogueFwdINS6_IJSA_NS7_ILi512EEESA_EEES9_SC_SE_Li256ELb0ELb1ELb1ELb0EEENS1_19SingleTileSchedulerILb0ELb1ELb1ELi64EEEEEEEEEvNT_6ParamsE,"",@"SHT_CUDA_INFO"
	.sectionflags	@""
	.align	4


	//----- nvinfo : EIATTR_CUDA_API_VERSION
	.align		4
        /*0000*/ 	.byte	0x04, 0x37
        /*0002*/ 	.short	(.L_276 - .L_275)
.L_275:
        /*0004*/ 	.word	0x00000082


	//----- nvinfo : EIATTR_KPARAM_INFO
	.align		4
.L_276:
        /*0008*/ 	.byte	0x04, 0x17
        /*000a*/ 	.short	(.L_278 - .L_277)
.L_277:
        /*000c*/ 	.word	0x00000000
        /*0010*/ 	.short	0x0000
        /*0012*/ 	.short	0x0000
        /*0014*/ 	.byte	0x00, 0xf0, 0x01, 0x2c


	//----- nvinfo : EIATTR_SPARSE_MMA_MASK
	.align		4
.L_278:
        /*0018*/ 	.byte	0x03, 0x50
        /*001a*/ 	.short	0x0000


	//----- nvinfo : EIATTR_MAXREG_COUNT
	.align		4
        /*001c*/ 	.byte	0x03, 0x1b
        /*001e*/ 	.short	0x00a8


	//----- nvinfo : EIATTR_MERCURY_ISA_VERSION
	.align		4
        /*0020*/ 	.byte	0x03, 0x5f
        /*0022*/ 	.short	0x0101


	//----- nvinfo : EIATTR_VRC_CTA_INIT_COUNT
	.align		4
        /*0024*/ 	.byte	0x02, 0x4a
	.zero		1
	.zero		1


	//----- nvinfo : EIATTR_EXIT_INSTR_OFFSETS
	.align		4
        /*0028*/ 	.byte	0x04, 0x1c
        /*002a*/ 	.short	(.L_280 - .L_279)


	//   ....[0]....
.L_279:
        /*002c*/ 	.word	0x00000010


	//----- nvinfo : EIATTR_MAX_THREADS
	.align		4
.L_280:
        /*0030*/ 	.byte	0x04, 0x05
        /*0032*/ 	.short	(.L_282 - .L_281)
.L_281:
        /*0034*/ 	.word	0x00000180
        /*0038*/ 	.word	0x00000001
        /*003c*/ 	.word	0x00000001


	//----- nvinfo : EIATTR_CBANK_PARAM_SIZE
	.align		4
.L_282:
        /*0040*/ 	.byte	0x03, 0x19
        /*0042*/ 	.short	0x0b00


	//----- nvinfo : EIATTR_PARAM_CBANK
	.align		4
        /*0044*/ 	.byte	0x04, 0x0a
        /*0046*/ 	.short	(.L_284 - .L_283)
	.align		4
.L_283:
        /*0048*/ 	.word	index@(.nv.constant0._ZN7cutlass13device_kernelIN5flash11enable_sm90INS1_16FlashAttnFwdSm90INS1_25CollectiveMainloopFwdSm90ILi2EN4cute5tupleIJNS5_1CILi1EEES8_S8_EEENS6_IJNS7_ILi64EEESA_SA_EEELi512ENS_10bfloat16_tEfNS_4arch4Sm90ELb1ELb0ELb1ELb0ELb0ELb0ELb1ELb0ELb0ELb1ELb1ELb0EEENS1_21CollectiveEpilogueFwdINS6_IJSA_NS7_ILi512EEESA_EEES9_SC_SE_Li256ELb0ELb1ELb1ELb0EEENS1_19SingleTileSchedulerILb0ELb1ELb1ELi64EEEEEEEEEvNT_6ParamsE)
        /*004c*/ 	.short	0x0380
        /*004e*/ 	.short	0x0b00


	//----- nvinfo : EIATTR_SW_WAR
	.align		4
.L_284:
        /*0050*/ 	.byte	0x04, 0x36
        /*0052*/ 	.short	(.L_286 - .L_285)
.L_285:
        /*0054*/ 	.word	0x00000008
.L_286:


//--------------------- .nv.info._ZN7cutlass13device_kernelIN5flash11enable_sm90INS1_16FlashAttnFwdSm90INS1_25CollectiveMainloopFwdSm90ILi2EN4cute5tupleIJNS5_1CILi1EEES8_S8_EEENS6_IJNS7_ILi64EEESA_SA_EEELi512ENS_10bfloat16_tEfNS_4arch4Sm90ELb1ELb0ELb1ELb1ELb0ELb0ELb0ELb0ELb0ELb1ELb1ELb0EEENS1_21CollectiveEpilogueFwdINS6_IJSA_NS7_ILi512EEESA_EEES9_SC_SE_Li256ELb1ELb1ELb1ELb0EEENS1_36VarlenDynamicPersistentTileSchedulerILi64ELi64ELi256ELi128ELb1ELb1ELb1ELb1ELb1ELb1EEEEEEEEEvNT_6ParamsE --------------------------
	.section	.nv.info._ZN7cutlass13device_kernelIN5flash11enable_sm90INS1_16FlashAttnFwdSm90INS1_25CollectiveMainloopFwdSm90ILi2EN4cute5tupleIJNS5_1CILi1EEES8_S8_EEENS6_IJNS7_ILi64EEESA_SA_EEELi512ENS_10bfloat16_tEfNS_4arch4Sm90ELb1ELb0ELb1ELb1ELb0ELb0ELb0ELb0ELb0ELb1ELb1ELb0EEENS1_21CollectiveEpilogueFwdINS6_IJSA_NS7_ILi512EEESA_EEES9_SC_SE_Li256ELb1ELb1ELb1ELb0EEENS1_36VarlenDynamicPersistentTileSchedulerILi64ELi64ELi256ELi128ELb1ELb1ELb1ELb1ELb1ELb1EEEEEEEEEvNT_6ParamsE,"",@"SHT_CUDA_INFO"
	.sectionflags	@""
	.align	4


	//----- nvinfo : EIATTR_CUDA_API_VERSION
	.align		4
        /*0000*/ 	.byte	0x04, 0x37
        /*0002*/ 	.short	(.L_288 - .L_287)
.L_287:
        /*0004*/ 	.word	0x00000082


	//----- nvinfo : EIATTR_KPARAM_INFO
	.align		4
.L_288:
        /*0008*/ 	.byte	0x04, 0x17
        /*000a*/ 	.short	(.L_290 - .L_289)
.L_289:
        /*000c*/ 	.word	0x00000000
        /*0010*/ 	.short	0x0000
        /*0012*/ 	.short	0x0000
        /*0014*/ 	.byte	0x00, 0xf0, 0x01, 0x2a


	//----- nvinfo : EIATTR_SPARSE_MMA_MASK
	.align		4
.L_290:
        /*0018*/ 	.byte	0x03, 0x50
        /*001a*/ 	.short	0x0000


	//----- nvinfo : EIATTR_MAXREG_COUNT
	.align		4
        /*001c*/ 	.byte	0x03, 0x1b
        /*001e*/ 	.short	0x00a8


	//----- nvinfo : EIATTR_MERCURY_ISA_VERSION
	.align		4
        /*0020*/ 	.byte	0x03, 0x5f
        /*0022*/ 	.short	0x0101


	//----- nvinfo : EIATTR_VRC_CTA_INIT_COUNT
	.align		4
        /*0024*/ 	.byte	0x02, 0x4a
	.zero		1
	.zero		1


	//----- nvinfo : EIATTR_EXIT_INSTR_OFFSETS
	.align		4
        /*0028*/ 	.byte	0x04, 0x1c
        /*002a*/ 	.short	(.L_292 - .L_291)


	//   ....[0]....
.L_291:
        /*002c*/ 	.word	0x00000010


	//----- nvinfo : EIATTR_MAX_THREADS
	.align		4
.L_292:
        /*0030*/ 	.byte	0x04, 0x05
        /*0032*/ 	.short	(.L_294 - .L_293)
.L_293:
        /*0034*/ 	.word	0x00000180
        /*0038*/ 	.word	0x00000001
        /*003c*/ 	.word	0x00000001


	//----- nvinfo : EIATTR_CBANK_PARAM_SIZE
	.align		4
.L_294:
        /*0040*/ 	.byte	0x03, 0x19
        /*0042*/ 	.short	0x0a80


	//----- nvinfo : EIATTR_PARAM_CBANK
	.align		4
        /*0044*/ 	.byte	0x04, 0x0a
        /*0046*/ 	.short	(.L_296 - .L_295)
	.align		4
.L_295:
        /*0048*/ 	.word	index@(.nv.constant0._ZN7cutlass13device_kernelIN5flash11enable_sm90INS1_16FlashAttnFwdSm90INS1_25CollectiveMainloopFwdSm90ILi2EN4cute5tupleIJNS5_1CILi1EEES8_S8_EEENS6_IJNS7_ILi64EEESA_SA_EEELi512ENS_10bfloat16_tEfNS_4arch4Sm90ELb1ELb0ELb1ELb1ELb0ELb0ELb0ELb0ELb0ELb1ELb1ELb0EEENS1_21CollectiveEpilogueFwdINS6_IJSA_NS7_ILi512EEESA_EEES9_SC_SE_Li256ELb1ELb1ELb1ELb0EEENS1_36VarlenDynamicPersistentTileSchedulerILi64ELi64ELi256ELi128ELb1ELb1ELb1ELb1ELb1ELb1EEEEEEEEEvNT_6ParamsE)
        /*004c*/ 	.short	0x0380
        /*004e*/ 	.short	0x0a80


	//----- nvinfo : EIATTR_SW_WAR
	.align		4
.L_296:
        /*0050*/ 	.byte	0x04, 0x36
        /*0052*/ 	.short	(.L_298 - .L_297)
.L_297:
        /*0054*/ 	.word	0x00000008
.L_298:


//--------------------- .nv.info._ZN7cutlass13device_kernelIN5flash11enable_sm90INS1_16FlashAttnFwdSm90INS1_25CollectiveMainloopFwdSm90ILi2EN4cute5tupleIJNS5_1CILi1EEES8_S8_EEENS6_IJNS7_ILi64EEESA_SA_EEELi512ENS_10bfloat16_tEfNS_4arch4Sm90ELb1ELb0ELb1ELb1ELb0ELb1ELb0ELb0ELb0ELb1ELb1ELb0EEENS1_21CollectiveEpilogueFwdINS6_IJSA_NS7_ILi512EEESA_EEES9_SC_SE_Li256ELb1ELb1ELb1ELb0EEENS1_36VarlenDynamicPersistentTileSchedulerILi64ELi64ELi256ELi128ELb1ELb1ELb1ELb1ELb1ELb1EEEEEEEEEvNT_6ParamsE --------------------------
	.section	.nv.info._ZN7cutlass13device_kernelIN5flash11enable_sm90INS1_16FlashAttnFwdSm90INS1_25CollectiveMainloopFwdSm90ILi2EN4cute5tupleIJNS5_1CILi1EEES8_S8_EEENS6_IJNS7_ILi64EEESA_SA_EEELi512ENS_10bfloat16_tEfNS_4arch4Sm90ELb1ELb0ELb1ELb1ELb0ELb1ELb0ELb0ELb0ELb1ELb1ELb0EEENS1_21CollectiveEpilogueFwdINS6_IJSA_NS7_ILi512EEESA_EEES9_SC_SE_Li256ELb1ELb1ELb1ELb0EEENS1_36VarlenDynamicPersistentTileSchedulerILi64ELi64ELi256ELi128ELb1ELb1ELb1ELb1ELb1ELb1EEEEEEEEEvNT_6ParamsE,"",@"SHT_CUDA_INFO"
	.sectionflags	@""
	.align	4


	//----- nvinfo : EIATTR_CUDA_API_VERSION
	.align		4
        /*0000*/ 	.byte	0x04, 0x37
        /*0002*/ 	.short	(.L_300 - .L_299)
.L_299:
        /*0004*/ 	.word	0x00000082


	//----- nvinfo : EIATTR_KPARAM_INFO
	.align		4
.L_300:
        /*0008*/ 	.byte	0x04, 0x17
        /*000a*/ 	.short	(.L_302 - .L_301)
.L_301:
        /*000c*/ 	.word	0x00000000
        /*0010*/ 	.short	0x0000
        /*0012*/ 	.short	0x0000
        /*0014*/ 	.byte	0x00, 0xf0, 0x01, 0x2a


	//----- nvinfo : EIATTR_SPARSE_MMA_MASK
	.align		4
.L_302:
        /*0018*/ 	.byte	0x03, 0x50
        /*001a*/ 	.short	0x0000


	//----- nvinfo : EIATTR_MAXREG_COUNT
	.align		4
        /*001c*/ 	.byte	0x03, 0x1b
        /*001e*/ 	.short	0x00a8


	//----- nvinfo : EIATTR_MERCURY_ISA_VERSION
	.align		4
        /*0020*/ 	.byte	0x03, 0x5f
        /*0022*/ 	.short	0x0101


	//----- nvinfo : EIATTR_VRC_CTA_INIT_COUNT
	.align		4
        /*0024*/ 	.byte	0x02, 0x4a
	.zero		1
	.zero		1


	//----- nvinfo : EIATTR_EXIT_INSTR_OFFSETS
	.align		4
        /*0028*/ 	.byte	0x04, 0x1c
        /*002a*/ 	.short	(.L_304 - .L_303)


	//   ....[0]....
.L_303:
        /*002c*/ 	.word	0x00000010


	//----- nvinfo : EIATTR_MAX_THREADS
	.align		4
.L_304:
        /*0030*/ 	.byte	0x04, 0x05
        /*0032*/ 	.short	(.L_306 - .L_305)
.L_305:
        /*0034*/ 	.word	0x00000180
        /*0038*/ 	.word	0x00000001
        /*003c*/ 	.word	0x00000001


	//----- nvinfo : EIATTR_CBANK_PARAM_SIZE
	.align		4
.L_306:
        /*0040*/ 	.byte	0x03, 0x19
        /*0042*/ 	.short	0x0a80


	//----- nvinfo : EIATTR_PARAM_CBANK
	.align		4
        /*0044*/ 	.byte	0x04, 0x0a
        /*0046*/ 	.short	(.L_308 - .L_307)
	.align		4
.L_307:
        /*0048*/ 	.word	index@(.nv.constant0._ZN7cutlass13device_kernelIN5flash11enable_sm90INS1_16FlashAttnFwdSm90INS1_25CollectiveMainloopFwdSm90ILi2EN4cute5tupleIJNS5_1CILi1EEES8_S8_EEENS6_IJNS7_ILi64EEESA_SA_EEELi512ENS_10bfloat16_tEfNS_4arch4Sm90ELb1ELb0ELb1ELb1ELb0ELb1ELb0ELb0ELb0ELb1ELb1ELb0EEENS1_21CollectiveEpilogueFwdINS6_IJSA_NS7_ILi512EEESA_EEES9_SC_SE_Li256ELb1ELb1ELb1ELb0EEENS1_36VarlenDynamicPersistentTileSchedulerILi64ELi64ELi256ELi128ELb1ELb1ELb1ELb1ELb1ELb1EEEEEEEEEvNT_6ParamsE)
        /*004c*/ 	.short	0x0380
        /*004e*/ 	.short	0x0a80


	//----- nvinfo : EIATTR_SW_WAR
	.align		4
.L_308:
        /*0050*/ 	.byte	0x04, 0x36
        /*0052*/ 	.short	(.L_310 - .L_309)
.L_309:
        /*0054*/ 	.word	0x00000008
.L_310:


//--------------------- .nv.info._ZN7cutlass13device_kernelIN5flash11enable_sm90INS1_16FlashAttnFwdSm90INS1_25CollectiveMainloopFwdSm90ILi2EN4cute5tupleIJNS5_1CILi1EEES8_S8_EEENS6_IJNS7_ILi64EEESA_SA_EEELi512ENS_10bfloat16_tEfNS_4arch4Sm90ELb1ELb0ELb1ELb1ELb0ELb0ELb1ELb0ELb0ELb1ELb1ELb0EEENS1_21CollectiveEpilogueFwdINS6_IJSA_NS7_ILi512EEESA_EEES9_SC_SE_Li256ELb1ELb1ELb1ELb0EEENS1_36VarlenDynamicPersistentTileSchedulerILi64ELi64ELi256ELi128ELb1ELb1ELb1ELb1ELb1ELb1EEEEEEEEEvNT_6ParamsE --------------------------
	.section	.nv.info._ZN7cutlass13device_kernelIN5flash11enable_sm90INS1_16FlashAttnFwdSm90INS1_25CollectiveMainloopFwdSm90ILi2EN4cute5tupleIJNS5_1CILi1EEES8_S8_EEENS6_IJNS7_ILi64EEESA_SA_EEELi512ENS_10bfloat16_tEfNS_4arch4Sm90ELb1ELb0ELb1ELb1ELb0ELb0ELb1ELb0ELb0ELb1ELb1ELb0EEENS1_21CollectiveEpilogueFwdINS6_IJSA_NS7_ILi512EEESA_EEES9_SC_SE_Li256ELb1ELb1ELb1ELb0EEENS1_36VarlenDynamicPersistentTileSchedulerILi64ELi64ELi256ELi128ELb1ELb1ELb1ELb1ELb1ELb1EEEEEEEEEvNT_6ParamsE,"",@"SHT_CUDA_INFO"
	.sectionflags	@""
	.align	4


	//----- nvinfo : EIATTR_CUDA_API_VERSION
	.align		4
        /*0000*/ 	.byte	0x04, 0x37
        /*0002*/ 	.short	(.L_312 - .L_311)
.L_311:
        /*0004*/ 	.word	0x00000082


	//----- nvinfo : EIATTR_KPARAM_INFO
	.align		4
.L_312:
        /*0008*/ 	.byte	0x04, 0x17
        /*000a*/ 	.short	(.L_314 - .L_313)
.L_313:
        /*000c*/ 	.word	0x00000000
        /*0010*/ 	.short	0x0000
        /*0012*/ 	.short	0x0000
        /*0014*/ 	.byte	0x00, 0xf0, 0x01, 0x2e


	//----- nvinfo : EIATTR_SPARSE_MMA_MASK
	.align		4
.L_314:
        /*0018*/ 	.byte	0x03, 0x50
        /*001a*/ 	.short	0x0000


	//----- nvinfo : EIATTR_MAXREG_COUNT
	.align		4
        /*001c*/ 	.byte	0x03, 0x1b
        /*001e*/ 	.short	0x00a8


	//----- nvinfo : EIATTR_MERCURY_ISA_VERSION
	.align		4
        /*0020*/ 	.byte	0x03, 0x5f
        /*0022*/ 	.short	0x0101


	//----- nvinfo : EIATTR_VRC_CTA_INIT_COUNT
	.align		4
        /*0024*/ 	.byte	0x02, 0x4a
	.zero		1
	.zero		1


	//----- nvinfo : EIATTR_EXIT_INSTR_OFFSETS
	.align		4
        /*0028*/ 	.byte	0x04, 0x1c
        /*002a*/ 	.short	(.L_316 - .L_315)


	//   ....[0]....
.L_315:
        /*002c*/ 	.word	0x00000010


	//----- nvinfo : EIATTR_MAX_THREADS
	.align		4
.L_316:
        /*0030*/ 	.byte	0x04, 0x05
        /*0032*/ 	.short	(.L_318 - .L_317)
.L_317:
        /*0034*/ 	.word	0x00000180
        /*0038*/ 	.word	0x00000001
        /*003c*/ 	.word	0x00000001


	//----- nvinfo : EIATTR_CBANK_PARAM_SIZE
	.align		4
.L_318:
        /*0040*/ 	.byte	0x03, 0x19
        /*0042*/ 	.short	0x0b80


	//----- nvinfo : EIATTR_PARAM_CBANK
	.align		4
        /*0044*/ 	.byte	0x04, 0x0a
        /*0046*/ 	.short	(.L_320 - .L_319)
	.align		4
.L_319:
        /*0048*/ 	.word	index@(.nv.constant0._ZN7cutlass13device_kernelIN5flash11enable_sm90INS1_16FlashAttnFwdSm90INS1_25CollectiveMainloopFwdSm90ILi2EN4cute5tupleIJNS5_1CILi1EEES8_S8_EEENS6_IJNS7_ILi64EEESA_SA_EEELi512ENS_10bfloat16_tEfNS_4arch4Sm90ELb1ELb0ELb1ELb1ELb0ELb0ELb1ELb0ELb0ELb1ELb1ELb0EEENS1_21CollectiveEpilogueFwdINS6_IJSA_NS7_ILi512EEESA_EEES9_SC_SE_Li256ELb1ELb1ELb1ELb0EEENS1_36VarlenDynamicPersistentTileSchedulerILi64ELi64ELi256ELi128ELb1ELb1ELb1ELb1ELb1ELb1EEEEEEEEEvNT_6ParamsE)
        /*004c*/ 	.short	0x0380
        /*004e*/ 	.short	0x0b80


	//----- nvinfo : EIATTR_SW_WAR
	.align		4
.L_320:
        /*0050*/ 	.byte	0x04, 0x36
        /*0052*/ 	.short	(.L_322 - .L_321)
.L_321:
        /*0054*/ 	.word	0x00000008
.L_322:


//--------------------- .nv.info._ZN7cutlass13device_kernelIN5flash11enable_sm90INS1_16FlashAttnFwdSm90INS1_25CollectiveMainloopFwdSm90ILi2EN4cute5tupleIJNS5_1CILi1EEES8_S8_EEENS6_IJNS7_ILi64EEESA_SA_EEELi512ENS_10bfloat16_tEfNS_4arch4Sm90ELb1ELb0ELb1ELb1ELb0ELb1ELb1ELb0ELb0ELb1ELb1ELb0EEENS1_21CollectiveEpilogueFwdINS6_IJSA_NS7_ILi512EEESA_EEES9_SC_SE_Li256ELb1ELb1ELb1ELb0EEENS1_36VarlenDynamicPersistentTileSchedulerILi64ELi64ELi256ELi128ELb1ELb1ELb1ELb1ELb1ELb1EEEEEEEEEvNT_6ParamsE --------------------------
	.section	.nv.info._ZN7cutlass13device_kernelIN5flash11enable_sm90INS1_16FlashAttnFwdSm90INS1_25CollectiveMainloopFwdSm90ILi2EN4cute5tupleIJNS5_1CILi1EEES8_S8_EEENS6_IJNS7_ILi64EEESA_SA_EEELi512ENS_10bfloat16_tEfNS_4arch4Sm90ELb1ELb0ELb1ELb1ELb0ELb1ELb1ELb0ELb0ELb1ELb1ELb0EEENS1_21CollectiveEpilogueFwdINS6_IJSA_NS7_ILi512EEESA_EEES9_SC_SE_Li256ELb1ELb1ELb1ELb0EEENS1_36VarlenDynamicPersistentTileSchedulerILi64ELi64ELi256ELi128ELb1ELb1ELb1ELb1ELb1ELb1EEEEEEEEEvNT_6ParamsE,"",@"SHT_CUDA_INFO"
	.sectionflags	@""
	.align	4


	//----- nvinfo : EIATTR_CUDA_API_VERSION
	.align		4
        /*0000*/ 	.byte	0x04, 0x37
        /*0002*/ 	.short	(.L_324 - .L_323)
.L_323:
        /*0004*/ 	.word	0x00000082


	//----- nvinfo : EIATTR_KPARAM_INFO
	.align		4
.L_324:
        /*0008*/ 	.byte	0x04, 0x17
        /*000a*/ 	.short	(.L_326 - .L_325)
.L_325:
        /*000c*/ 	.word	0x00000000
        /*0010*/ 	.short	0x0000
        /*0012*/ 	.short	0x0000
        /*0014*/ 	.byte	0x00, 0xf0, 0x01, 0x2e


	//----- nvinfo : EIATTR_SPARSE_MMA_MASK
	.align		4
.L_326:
        /*0018*/ 	.byte	0x03, 0x50
        /*001a*/ 	.short	0x0000


	//----- nvinfo : EIATTR_MAXREG_COUNT
	.align		4
        /*001c*/ 	.byte	0x03, 0x1b
        /*001e*/ 	.short	0x00a8


	//----- nvinfo : EIATTR_MERCURY_ISA_VERSION
	.align		4
        /*0020*/ 	.byte	0x03, 0x5f
        /*0022*/ 	.short	0x0101


	//----- nvinfo : EIATTR_VRC_CTA_INIT_COUNT
	.align		4
        /*0024*/ 	.byte	0x02, 0x4a
	.zero		1
	.zero		1


	//----- nvinfo : EIATTR_EXIT_INSTR_OFFSETS
	.align		4
        /*0028*/ 	.byte	0x04, 0x1c
        /*002a*/ 	.short	(.L_328 - .L_327)


	//   ....[0]....
.L_327:
        /*002c*/ 	.word	0x00000010


	//----- nvinfo : EIATTR_MAX_THREADS
	.align		4
.L_328:
        /*0030*/ 	.byte	0x04, 0x05
        /*0032*/ 	.short	(.L_330 - .L_329)
.L_329:
        /*0034*/ 	.word	0x00000180
        /*0038*/ 	.word	0x00000001
        /*003c*/ 	.word	0x00000001


	//----- nvinfo : EIATTR_CBANK_PARAM_SIZE
	.align		4
.L_330:
        /*0040*/ 	.byte	0x03, 0x19
        /*0042*/ 	.short	0x0b80


	//----- nvinfo : EIATTR_PARAM_CBANK
	.align		4
        /*0044*/ 	.byte	0x04, 0x0a
        /*0046*/ 	.short	(.L_332 - .L_331)
	.align		4
.L_331:
        /*0048*/ 	.word	index@(.nv.constant0._ZN7cutlass13device_kernelIN5flash11enable_sm90INS1_16FlashAttnFwdSm90INS1_25CollectiveMainloopFwdSm90ILi2EN4cute5tupleIJNS5_1CILi1EEES8_S8_EEENS6_IJNS7_ILi64EEESA_SA_EEELi512ENS_10bfloat16_tEfNS_4arch4Sm90ELb1ELb0ELb1ELb1ELb0ELb1ELb1ELb0ELb0ELb1ELb1ELb0EEENS1_21CollectiveEpilogueFwdINS6_IJSA_NS7_ILi512EEESA_EEES9_SC_SE_Li256ELb1ELb1ELb1ELb0EEENS1_36VarlenDynamicPersistentTileSchedulerILi64ELi64ELi256ELi128ELb1ELb1ELb1ELb1ELb1ELb1EEEEEEEEEvNT_6ParamsE)
        /*004c*/ 	.short	0x0380
        /*004e*/ 	.short	0x0b80


	//----- nvinfo : EIATTR_SW_WAR
	.align		4
.L_332:
        /*0050*/ 	.byte	0x04, 0x36
        /*0052*/ 	.short	(.L_334 - .L_333)
.L_333:
        /*0054*/ 	.word	0x00000008
.L_334:


//--------------------- .nv.callgraph             --------------------------
	.section	.nv.callgraph,"",@"SHT_CUDA_CALLGRAPH"
	.align	4
	.sectionentsize	8
	.align		4
        /*0000*/ 	.word	0x00000000
	.align		4
        /*0004*/ 	.word	0xffffffff
	.align		4
        /*0008*/ 	.word	0x00000000
	.align		4
        /*000c*/ 	.word	0xfffffffe
	.align		4
        /*0010*/ 	.word	0x00000000
	.align		4
        /*0014*/ 	.word	0xfffffffd
	.align		4
        /*0018*/ 	.word	0x00000000
	.align		4
        /*001c*/ 	.word	0xfffffffc


//--------------------- .nv.constant4             --------------------------
	.section	.nv.constant4,"a",@progbits
	.align	8
	.align		8
.nv.constant4:
        /*0000*/ 	.dword	_ZN83_INTERNAL_5266b999_47_flash_fwd_hdim64_512_bf16_split_softcap_sm90_cu_ceb34e2a_34704cuda3std3__45__cpo5beginE
	.align		8
        /*0008*/ 	.dword	_ZN83_INTERNAL_5266b999_47_flash_fwd_hdim64_512_bf16_split_softcap_sm90_cu_ceb34e2a_34704cuda3std3__45__cpo3endE
	.align		8
        /*0010*/ 	.dword	_ZN83_INTERNAL_5266b999_47_flash_fwd_hdim64_512_bf16_split_softcap_sm90_cu_ceb34e2a_34704cuda3std3__45__cpo6cbeginE
	.align		8
        /*0018*/ 	.dword	_ZN83_INTERNAL_5266b999_47_flash_fwd_hdim64_512_bf16_split_softcap_sm90_cu_ceb34e2a_34704cuda3std3__45__cpo4cendE
	.align		8
        /*0020*/ 	.dword	_ZN83_INTERNAL_5266b999_47_flash_fwd_hdim64_512_bf16_split_softcap_sm90_cu_ceb34e2a_34704cuda3std3__485_GLOBAL__N__5266b999_47_flash_fwd_hdim64_512_bf16_split_softcap_sm90_cu_ceb34e2a_34706ignoreE
	.align		8
        /*0028*/ 	.dword	_ZN83_INTERNAL_5266b999_47_flash_fwd_hdim64_512_bf16_split_softcap_sm90_cu_ceb34e2a_34704cuda3std3__419piecewise_constructE
	.align		8
        /*0030*/ 	.dword	_ZN83_INTERNAL_5266b999_47_flash_fwd_hdim64_512_bf16_split_softcap_sm90_cu_ceb34e2a_34704cuda3std3__48in_placeE
	.align		8
        /*0038*/ 	.dword	_ZN83_INTERNAL_5266b999_47_flash_fwd_hdim64_512_bf16_split_softcap_sm90_cu_ceb34e2a_34704cuda3std6ranges3__45__cpo4swapE
	.align		8
        /*0040*/ 	.dword	_ZN83_INTERNAL_5266b999_47_flash_fwd_hdim64_512_bf16_split_softcap_sm90_cu_ceb34e2a_34704cuda3std6ranges3__45__cpo9iter_moveE
	.align		8
        /*0048*/ 	.dword	_ZN83_INTERNAL_5266b999_47_flash_fwd_hdim64_512_bf16_split_softcap_sm90_cu_ceb34e2a_34704cute7productE
	.align		8
        /*0050*/ 	.dword	_ZN83_INTERNAL_5266b999_47_flash_fwd_hdim64_512_bf16_split_softcap_sm90_cu_ceb34e2a_34704cute1_E


//--------------------- .text._ZN7cutlass13device_kernelIN5flash11enable_sm90INS1_16FlashAttnFwdSm90INS1_25CollectiveMainloopFwdSm90ILi2EN4cute5tupleIJNS5_1CILi1EEES8_S8_EEENS6_IJNS7_ILi64EEESA_SA_EEELi512ENS_10bfloat16_tEfNS_4arch4Sm90ELb0ELb0ELb1ELb0ELb0ELb0ELb0ELb0ELb0ELb1ELb1ELb0EEENS1_21CollectiveEpilogueFwdINS6_IJSA_NS7_ILi512EEESA_EEES9_SC_SE_Li256ELb0ELb1ELb1ELb0EEENS1_19SingleTileSchedulerILb0ELb1ELb1ELi64EEEEEEEEEvNT_6ParamsE --------------------------
	.section	.text._ZN7cutlass13device_kernelIN5flash11enable_sm90INS1_16FlashAttnFwdSm90INS1_25CollectiveMainloopFwdSm90ILi2EN4cute5tupleIJNS5_1CILi1EEES8_S8_EEENS6_IJNS7_ILi64EEESA_SA_EEELi512ENS_10bfloat16_tEfNS_4arch4Sm90ELb0ELb0ELb1ELb0ELb0ELb0ELb0ELb0ELb0ELb1ELb1ELb0EEENS1_21CollectiveEpilogueFwdINS6_IJSA_NS7_ILi512EEESA_EEES9_SC_SE_Li256ELb0ELb1ELb1ELb0EEENS1_19SingleTileSchedulerILb0ELb1ELb1ELi64EEEEEEEEEvNT_6ParamsE,"ax",@progbits
	.align	128
.text._ZN7cutlass13device_kernelIN5flash11enable_sm90INS1_16FlashAttnFwdSm90INS1_25CollectiveMainloopFwdSm90ILi2EN4cute5tupleIJNS5_1CILi1EEES8_S8_EEENS6_IJNS7_ILi64EEESA_SA_EEELi512ENS_10bfloat16_tEfNS_4arch4Sm90ELb0ELb0ELb1ELb0ELb0ELb0ELb0ELb0ELb0ELb1ELb1ELb0EEENS1_21CollectiveEpilogueFwdINS6_IJSA_NS7_ILi512EEESA_EEES9_SC_SE_Li256ELb0ELb1ELb1ELb0EEENS1_19SingleTileSchedulerILb0ELb1ELb1ELi64EEEEEEEEEvNT_6ParamsE:
        .type           _ZN7cutlass13device_kernelIN5flash11enable_sm90INS1_16FlashAttnFwdSm90INS1_25CollectiveMainloopFwdSm90ILi2EN4cute5tupleIJNS5_1CILi1EEES8_S8_EEENS6_IJNS7_ILi64EEESA_SA_EEELi512ENS_10bfloat16_tEfNS_4arch4Sm90ELb0ELb0ELb1ELb0ELb0ELb0ELb0ELb0ELb0ELb1ELb1ELb0EEENS1_21CollectiveEpilogueFwdINS6_IJSA_NS7_ILi512EEESA_EEES9_SC_SE_Li256ELb0ELb1ELb1ELb0EEENS1_19SingleTileSchedulerILb0ELb1ELb1ELi64EEEEEEEEEvNT_6ParamsE,@function
        .size           _ZN7cutlass13device_kernelIN5flash11enable_sm90INS1_16FlashAttnFwdSm90INS1_25CollectiveMainloopFwdSm90ILi2EN4cute5tupleIJNS5_1CILi1EEES8_S8_EEENS6_IJNS7_ILi64EEESA_SA_EEELi512ENS_10bfloat16_tEfNS_4arch4Sm90ELb0ELb0ELb1ELb0ELb0ELb0ELb0ELb0ELb0ELb1ELb1ELb0EEENS1_21CollectiveEpilogueFwdINS6_IJSA_NS7_ILi512EEESA_EEES9_SC_SE_Li256ELb0ELb1ELb1ELb0EEENS1_19SingleTileSchedulerILb0ELb1ELb1ELi64EEEEEEEEEvNT_6ParamsE,(.L_x_18 - _ZN7cutlass13device_kernelIN5flash11enable_sm90INS1_16FlashAttnFwdSm90INS1_25CollectiveMainloopFwdSm90ILi2EN4cute5tupleIJNS5_1CILi1EEES8_S8_EEENS6_IJNS7_ILi64EEESA_SA_EEELi512ENS_10bfloat16_tEfNS_4arch4Sm90ELb0ELb0ELb1ELb0ELb0ELb0ELb0ELb0ELb0ELb1ELb1ELb0EEENS1_21CollectiveEpilogueFwdINS6_IJSA_NS7_ILi512EEESA_EEES9_SC_SE_Li256ELb0ELb1ELb1ELb0EEENS1_19SingleTileSchedulerILb0ELb1ELb1ELi64EEEEEEEEEvNT_6ParamsE)
        .other          _ZN7cutlass13device_kernelIN5flash11enable_sm90INS1_16FlashAttnFwdSm90INS1_25CollectiveMainloopFwdSm90ILi2EN4cute5tupleIJNS5_1CILi1EEES8_S8_EEENS6_IJNS7_ILi64EEESA_SA_EEELi512ENS_10bfloat16_tEfNS_4arch4Sm90ELb0ELb0ELb1ELb0ELb0ELb0ELb0ELb0ELb0ELb1ELb1ELb0EEENS1_21CollectiveEpilogueFwdINS6_IJSA_NS7_ILi512EEESA_EEES9_SC_SE_Li256ELb0ELb1ELb1ELb0EEENS1_19SingleTileSchedulerILb0ELb1ELb1ELi64EEEEEEEEEvNT_6ParamsE,@"STO_CUDA_ENTRY STV_DEFAULT"
_ZN7cutlass13device_kernelIN5flash11enable_sm90INS1_16FlashAttnFwdSm90INS1_25CollectiveMainloopFwdSm90ILi2EN4cute5tupleIJNS5_1CILi1EEES8_S8_EEENS6_IJNS7_ILi64EEESA_SA_EEELi512ENS_10bfloat16_tEfNS_4arch4Sm90ELb0ELb0ELb1ELb0ELb0ELb0ELb0ELb0ELb0ELb1ELb1ELb0EEENS1_21CollectiveEpilogueFwdINS6_IJSA_NS7_ILi512EEESA_EEES9_SC_SE_Li256ELb0ELb1ELb1ELb0EEENS1_19SingleTileSchedulerILb0ELb1ELb1ELi64EEEEEEEEEvNT_6ParamsE:
[----:B------:R-:W-:Y:S01]  /*0000*/  LDC R1, c[0x0][0x37c] ;  /* 0x0000df00ff017b82 */ /* 0x000fe20000000800 */
[----:B------:R-:W-:Y:S05]  /*0010*/  EXIT ;  /* 0x000000000000794d */ /* 0x000fea0003800000 */
.L_x_0:
[----:B------:R-:W-:-:S00]  /*0020*/  BRA `(.L_x_0) ;  /* 0xfffffffc00fc7947 */ /* 0x000fc0000383ffff */
[----:B------:R-:W-:-:S00]  /*0030*/  NOP ;  /* 0x0000000000007918 */ /* 0x000fc00000000000 */
        /* <DEDUP_REMOVED lines=12> */
.L_x_18:


//--------------------- .text._ZN7cutlass13device_kernelIN5flash11enable_sm90INS1_16FlashAttnFwdSm90INS1_25CollectiveMainloopFwdSm90ILi2EN4cute5tupleIJNS5_1CILi1EEES8_S8_EEENS6_IJNS7_ILi64EEESA_SA_EEELi512ENS_10bfloat16_tEfNS_4arch4Sm90ELb0ELb0ELb1ELb0ELb0ELb0ELb1ELb0ELb0ELb1ELb1ELb0EEENS1_21CollectiveEpilogueFwdINS6_IJSA_NS7_ILi512EEESA_EEES9_SC_SE_Li256ELb0ELb1ELb1ELb0EEENS1_19SingleTileSchedulerILb0ELb1ELb1ELi64EEEEEEEEEvNT_6ParamsE --------------------------
	.section	.text._ZN7cutlass13device_kernelIN5flash11enable_sm90INS1_16FlashAttnFwdSm90INS1_25CollectiveMainloopFwdSm90ILi2EN4cute5tupleIJNS5_1CILi1EEES8_S8_EEENS6_IJNS7_ILi64EEESA_SA_EEELi512ENS_10bfloat16_tEfNS_4arch4Sm90ELb0ELb0ELb1ELb0ELb0ELb0ELb1ELb0ELb0ELb1ELb1ELb0EEENS1_21CollectiveEpilogueFwdINS6_IJSA_NS7_ILi512EEESA_EEES9_SC_SE_Li256ELb0ELb1ELb1ELb0EEENS1_19SingleTileSchedulerILb0ELb1ELb1ELi64EEEEEEEEEvNT_6ParamsE,"ax",@progbits
	.align	128
.text._ZN7cutlass13device_kernelIN5flash11enable_sm90INS1_16FlashAttnFwdSm90INS1_25CollectiveMainloopFwdSm90ILi2EN4cute5tupleIJNS5_1CILi1EEES8_S8_EEENS6_IJNS7_ILi64EEESA_SA_EEELi512ENS_10bfloat16_tEfNS_4arch4Sm90ELb0ELb0ELb1ELb0ELb0ELb0ELb1ELb0ELb0ELb1ELb1ELb0EEENS1_21CollectiveEpilogueFwdINS6_IJSA_NS7_ILi512EEESA_EEES9_SC_SE_Li256ELb0ELb1ELb1ELb0EEENS1_19SingleTileSchedulerILb0ELb1ELb1ELi64EEEEEEEEEvNT_6ParamsE:
        .type           _ZN7cutlass13device_kernelIN5flash11enable_sm90INS1_16FlashAttnFwdSm90INS1_25CollectiveMainloopFwdSm90ILi2EN4cute5tupleIJNS5_1CILi1EEES8_S8_EEENS6_IJNS7_ILi64EEESA_SA_EEELi512ENS_10bfloat16_tEfNS_4arch4Sm90ELb0ELb0ELb1ELb0ELb0ELb0ELb1ELb0ELb0ELb1ELb1ELb0EEENS1_21CollectiveEpilogueFwdINS6_IJSA_NS7_ILi512EEESA_EEES9_SC_SE_Li256ELb0ELb1ELb1ELb0EEENS1_19SingleTileSchedulerILb0ELb1ELb1ELi64EEEEEEEEEvNT_6ParamsE,@function
        .size           _ZN7cutlass13device_kernelIN5flash11enable_sm90INS1_16FlashAttnFwdSm90INS1_25CollectiveMainloopFwdSm90ILi2EN4cute5tupleIJNS5_1CILi1EEES8_S8_EEENS6_IJNS7_ILi64EEESA_SA_EEELi512ENS_10bfloat16_tEfNS_4arch4Sm90ELb0ELb0ELb1ELb0ELb0ELb0ELb1ELb0ELb0ELb1ELb1ELb0EEENS1_21CollectiveEpilogueFwdINS6_IJSA_NS7_ILi512EEESA_EEES9_SC_SE_Li256ELb0ELb1ELb1ELb0EEENS1_19SingleTileSchedulerILb0ELb1ELb1ELi64EEEEEEEEEvNT_6ParamsE,(.L_x_19 - _ZN7cutlass13device_kernelIN5flash11enable_sm90INS1_16FlashAttnFwdSm90INS1_25CollectiveMainloopFwdSm90ILi2EN4cute5tupleIJNS5_1CILi1EEES8_S8_EEENS6_IJNS7_ILi64EEESA_SA_EEELi512ENS_10bfloat16_tEfNS_4arch4Sm90ELb0ELb0ELb1ELb0ELb0ELb0ELb1ELb0ELb0ELb1ELb1ELb0EEENS1_21CollectiveEpilogueFwdINS6_IJSA_NS7_ILi512EEESA_EEES9_SC_SE_Li256ELb0ELb1ELb1ELb0EEENS1_19SingleTileSchedulerILb0ELb1ELb1ELi64EEEEEEEEEvNT_6ParamsE)
        .other          _ZN7cutlass13device_kernelIN5flash11enable_sm90INS1_16FlashAttnFwdSm90INS1_25CollectiveMainloopFwdSm90ILi2EN4cute5tupleIJNS5_1CILi1EEES8_S8_EEENS6_IJNS7_ILi64EEESA_SA_EEELi512ENS_10bfloat16_tEfNS_4arch4Sm90ELb0ELb0ELb1ELb0ELb0ELb0ELb1ELb0ELb0ELb1ELb1ELb0EEENS1_21CollectiveEpilogueFwdINS6_IJSA_NS7_ILi512EEESA_EEES9_SC_SE_Li256ELb0ELb1ELb1ELb0EEENS1_19SingleTileSchedulerILb0ELb1ELb1ELi64EEEEEEEEEvNT_6ParamsE,@"STO_CUDA_ENTRY STV_DEFAULT"
_ZN7cutlass13device_kernelIN5flash11enable_sm90INS1_16FlashAttnFwdSm90INS1_25CollectiveMainloopFwdSm90ILi2EN4cute5tupleIJNS5_1CILi1EEES8_S8_EEENS6_IJNS7_ILi64EEESA_SA_EEELi512ENS_10bfloat16_tEfNS_4arch4Sm90ELb0ELb0ELb1ELb0ELb0ELb0ELb1ELb0ELb0ELb1ELb1ELb0EEENS1_21CollectiveEpilogueFwdINS6_IJSA_NS7_ILi512EEESA_EEES9_SC_SE_Li256ELb0ELb1ELb1ELb0EEENS1_19SingleTileSchedulerILb0ELb1ELb1ELi64EEEEEEEEEvNT_6ParamsE:
[----:B------:R-:W-:Y:S01]  /*0000*/  LDC R1, c[0x0][0x37c] ;  /* 0x0000df00ff017b82 */ /* 0x000fe20000000800 */
[----:B------:R-:W-:Y:S05]  /*0010*/  EXIT ;  /* 0x000000000000794d */ /* 0x000fea0003800000 */
.L_x_1:
        /* <DEDUP_REMOVED lines=14> */
.L_x_19:


//--------------------- .text._ZN7cutlass13device_kernelIN5flash11enable_sm90INS1_16FlashAttnFwdSm90INS1_25CollectiveMainloopFwdSm90ILi2EN4cute5tupleIJNS5_1CILi1EEES8_S8_EEENS6_IJNS7_ILi64EEESA_SA_EEELi512ENS_10bfloat16_tEfNS_4arch4Sm90ELb0ELb0ELb1ELb1ELb0ELb0ELb0ELb0ELb0ELb1ELb1ELb0EEENS1_21CollectiveEpilogueFwdINS6_IJSA_NS7_ILi512EEESA_EEES9_SC_SE_Li256ELb1ELb1ELb1ELb0EEENS1_36VarlenDynamicPersistentTileSchedulerILi64ELi64ELi256ELi128ELb1ELb1ELb1ELb0ELb1ELb1EEEEEEEEEvNT_6ParamsE --------------------------
	.section	.text._ZN7cutlass13device_kernelIN5flash11enable_sm90INS1_16FlashAttnFwdSm90INS1_25CollectiveMainloopFwdSm90ILi2EN4cute5tupleIJNS5_1CILi1EEES8_S8_EEENS6_IJNS7_ILi64EEESA_SA_EEELi512ENS_10bfloat16_tEfNS_4arch4Sm90ELb0ELb0ELb1ELb1ELb0ELb0ELb0ELb0ELb0ELb1ELb1ELb0EEENS1_21CollectiveEpilogueFwdINS6_IJSA_NS7_ILi512EEESA_EEES9_SC_SE_Li256ELb1ELb1ELb1ELb0EEENS1_36VarlenDynamicPersistentTileSchedulerILi64ELi64ELi256ELi128ELb1ELb1ELb1ELb0ELb1ELb1EEEEEEEEEvNT_6ParamsE,"ax",@progbits
	.align	128
.text._ZN7cutlass13device_kernelIN5flash11enable_sm90INS1_16FlashAttnFwdSm90INS1_25CollectiveMainloopFwdSm90ILi2EN4cute5tupleIJNS5_1CILi1EEES8_S8_EEENS6_IJNS7_ILi64EEESA_SA_EEELi512ENS_10bfloat16_tEfNS_4arch4Sm90ELb0ELb0ELb1ELb1ELb0ELb0ELb0ELb0ELb0ELb1ELb1ELb0EEENS1_21CollectiveEpilogueFwdINS6_IJSA_NS7_ILi512EEESA_EEES9_SC_SE_Li256ELb1ELb1ELb1ELb0EEENS1_36VarlenDynamicPersistentTileSchedulerILi64ELi64ELi256ELi128ELb1ELb1ELb1ELb0ELb1ELb1EEEEEEEEEvNT_6ParamsE:
        .type           _ZN7cutlass13device_kernelIN5flash11enable_sm90INS1_16FlashAttnFwdSm90INS1_25CollectiveMainloopFwdSm90ILi2EN4cute5tupleIJNS5_1CILi1EEES8_S8_EEENS6_IJNS7_ILi64EEESA_SA_EEELi512ENS_10bfloat16_tEfNS_4arch4Sm90ELb0ELb0ELb1ELb1ELb0ELb0ELb0ELb0ELb0ELb1ELb1ELb0EEENS1_21CollectiveEpilogueFwdINS6_IJSA_NS7_ILi512EEESA_EEES9_SC_SE_Li256ELb1ELb1ELb1ELb0EEENS1_36VarlenDynamicPersistentTileSchedulerILi64ELi64ELi256ELi128ELb1ELb1ELb1ELb0ELb1ELb1EEEEEEEEEvNT_6ParamsE,@function
        .size           _ZN7cutlass13device_kernelIN5flash11enable_sm90INS1_16FlashAttnFwdSm90INS1_25CollectiveMainloopFwdSm90ILi2EN4cute5tupleIJNS5_1CILi1EEES8_S8_EEENS6_IJNS7_ILi64EEESA_SA_EEELi512ENS_10bfloat16_tEfNS_4arch4Sm90ELb0ELb0ELb1ELb1ELb0ELb0ELb0ELb0ELb0ELb1ELb1ELb0EEENS1_21CollectiveEpilogueFwdINS6_IJSA_NS7_ILi512EEESA_EEES9_SC_SE_Li256ELb1ELb1ELb1ELb0EEENS1_36VarlenDynamicPersistentTileSchedulerILi64ELi64ELi256ELi128ELb1ELb1ELb1ELb0ELb1ELb1EEEEEEEEEvNT_6ParamsE,(.L_x_20 - _ZN7cutlass13device_kernelIN5flash11enable_sm90INS1_16FlashAttnFwdSm90INS1_25CollectiveMainloopFwdSm90ILi2EN4cute5tupleIJNS5_1CILi1EEES8_S8_EEENS6_IJNS7_ILi64EEESA_SA_EEELi512ENS_10bfloat16_tEfNS_4arch4Sm90ELb0ELb0ELb1ELb1ELb0ELb0ELb0ELb0ELb0ELb1ELb1ELb0EEENS1_21CollectiveEpilogueFwdINS6_IJSA_NS7_ILi512EEESA_EEES9_SC_SE_Li256ELb1ELb1ELb1ELb0EEENS1_36VarlenDynamicPersistentTileSchedulerILi64ELi64ELi256ELi128ELb1ELb1ELb1ELb0ELb1ELb1EEEEEEEEEvNT_6ParamsE)
        .other          _ZN7cutlass13device_kernelIN5flash11enable_sm90INS1_16FlashAttnFwdSm90INS1_25CollectiveMainloopFwdSm90ILi2EN4cute5tupleIJNS5_1CILi1EEES8_S8_EEENS6_IJNS7_ILi64EEESA_SA_EEELi512ENS_10bfloat16_tEfNS_4arch4Sm90ELb0ELb0ELb1ELb1ELb0ELb0ELb0ELb0ELb0ELb1ELb1ELb0EEENS1_21CollectiveEpilogueFwdINS6_IJSA_NS7_ILi512EEESA_EEES9_SC_SE_Li256ELb1ELb1ELb1ELb0EEENS1_36VarlenDynamicPersistentTileSchedulerILi64ELi64ELi256ELi128ELb1ELb1ELb1ELb0ELb1ELb1EEEEEEEEEvNT_6ParamsE,@"STO_CUDA_ENTRY STV_DEFAULT"
_ZN7cutlass13device_kernelIN5flash11enable_sm90INS1_16FlashAttnFwdSm90INS1_25CollectiveMainloopFwdSm90ILi2EN4cute5tupleIJNS5_1CILi1EEES8_S8_EEENS6_IJNS7_ILi64EEESA_SA_EEELi512ENS_10bfloat16_tEfNS_4arch4Sm90ELb0ELb0ELb1ELb1ELb0ELb0ELb0ELb0ELb0ELb1ELb1ELb0EEENS1_21CollectiveEpilogueFwdINS6_IJSA_NS7_ILi512EEESA_EEES9_SC_SE_Li256ELb1ELb1ELb1ELb0EEENS1_36VarlenDynamicPersistentTileSchedulerILi64ELi64ELi256ELi128ELb1ELb1ELb1ELb0ELb1ELb1EEEEEEEEEvNT_6ParamsE:
[----:B------:R-:W-:Y:S01]  /*0000*/  LDC R1, c[0x0][0x37c] ;  /* 0x0000df00ff017b82 */ /* 0x000fe20000000800 */
[----:B------:R-:W-:Y:S05]  /*0010*/  EXIT ;  /* 0x000000000000794d */ /* 0x000fea0003800000 */
.L_x_2:
        /* <DEDUP_REMOVED lines=14> */
.L_x_20:


//--------------------- .text._ZN7cutlass13device_kernelIN5flash11enable_sm90INS1_16FlashAttnFwdSm90INS1_25CollectiveMainloopFwdSm90ILi2EN4cute5tupleIJNS5_1CILi1EEES8_S8_EEENS6_IJNS7_ILi64EEESA_SA_EEELi512ENS_10bfloat16_tEfNS_4arch4Sm90ELb0ELb0ELb1ELb1ELb0ELb1ELb0ELb0ELb0ELb1ELb1ELb0EEENS1_21CollectiveEpilogueFwdINS6_IJSA_NS7_ILi512EEESA_EEES9_SC_SE_Li256ELb1ELb1ELb1ELb0EEENS1_36VarlenDynamicPersistentTileSchedulerILi64ELi64ELi256ELi128ELb1ELb1ELb1ELb0ELb1ELb1EEEEEEEEEvNT_6ParamsE --------------------------
	.section	.text._ZN7cutlass13device_kernelIN5flash11enable_sm90INS1_16FlashAttnFwdSm90INS1_25CollectiveMainloopFwdSm90ILi2EN4cute5tupleIJNS5_1CILi1EEES8_S8_EEENS6_IJNS7_ILi64EEESA_SA_EEELi512ENS_10bfloat16_tEfNS_4arch4Sm90ELb0ELb0ELb1ELb1ELb0ELb1ELb0ELb0ELb0ELb1ELb1ELb0EEENS1_21CollectiveEpilogueFwdINS6_IJSA_NS7_ILi512EEESA_EEES9_SC_SE_Li256ELb1ELb1ELb1ELb0EEENS1_36VarlenDynamicPersistentTileSchedulerILi64ELi64ELi256ELi128ELb1ELb1ELb1ELb0ELb1ELb1EEEEEEEEEvNT_6ParamsE,"ax",@progbits
	.align	128
.text._ZN7cutlass13device_kernelIN5flash11enable_sm90INS1_16FlashAttnFwdSm90INS1_25CollectiveMainloopFwdSm90ILi2EN4cute5tupleIJNS5_1CILi1EEES8_S8_EEENS6_IJNS7_ILi64EEESA_SA_EEELi512ENS_10bfloat16_tEfNS_4arch4Sm90ELb0ELb0ELb1ELb1ELb0ELb1ELb0ELb0ELb0ELb1ELb1ELb0EEENS1_21CollectiveEpilogueFwdINS6_IJSA_NS7_ILi512EEESA_EEES9_SC_SE_Li256ELb1ELb1ELb1ELb0EEENS1_36VarlenDynamicPersistentTileSchedulerILi64ELi64ELi256ELi128ELb1ELb1ELb1ELb0ELb1ELb1EEEEEEEEEvNT_6ParamsE:
        .type           _ZN7cutlass13device_kernelIN5flash11enable_sm90INS1_16FlashAttnFwdSm90INS1_25CollectiveMainloopFwdSm90ILi2EN4cute5tupleIJNS5_1CILi1EEES8_S8_EEENS6_IJNS7_ILi64EEESA_SA_EEELi512ENS_10bfloat16_tEfNS_4arch4Sm90ELb0ELb0ELb1ELb1ELb0ELb1ELb0ELb0ELb0ELb1ELb1ELb0EEENS1_21CollectiveEpilogueFwdINS6_IJSA_NS7_ILi512EEESA_EEES9_SC_SE_Li256ELb1ELb1ELb1ELb0EEENS1_36VarlenDynamicPersistentTileSchedulerILi64ELi64ELi256ELi128ELb1ELb1ELb1ELb0ELb1ELb1EEEEEEEEEvNT_6ParamsE,@function
        .size           _ZN7cutlass13device_kernelIN5flash11enable_sm90INS1_16FlashAttnFwdSm90INS1_25CollectiveMainloopFwdSm90ILi2EN4cute5tupleIJNS5_1CILi1EEES8_S8_EEENS6_IJNS7_ILi64EEESA_SA_EEELi512ENS_10bfloat16_tEfNS_4arch4Sm90ELb0ELb0ELb1ELb1ELb0ELb1ELb0ELb0ELb0ELb1ELb1ELb0EEENS1_21CollectiveEpilogueFwdINS6_IJSA_NS7_ILi512EEESA_EEES9_SC_SE_Li256ELb1ELb1ELb1ELb0EEENS1_36VarlenDynamicPersistentTileSchedulerILi64ELi64ELi256ELi128ELb1ELb1ELb1ELb0ELb1ELb1EEEEEEEEEvNT_6ParamsE,(.L_x_21 - _ZN7cutlass13device_kernelIN5flash11enable_sm90INS1_16FlashAttnFwdSm90INS1_25CollectiveMainloopFwdSm90ILi2EN4cute5tupleIJNS5_1CILi1EEES8_S8_EEENS6_IJNS7_ILi64EEESA_SA_EEELi512ENS_10bfloat16_tEfNS_4arch4Sm90ELb0ELb0ELb1ELb1ELb0ELb1ELb0ELb0ELb0ELb1ELb1ELb0EEENS1_21CollectiveEpilogueFwdINS6_IJSA_NS7_ILi512EEESA_EEES9_SC_SE_Li256ELb1ELb1ELb1ELb0EEENS1_36VarlenDynamicPersistentTileSchedulerILi64ELi64ELi256ELi128ELb1ELb1ELb1ELb0ELb1ELb1EEEEEEEEEvNT_6ParamsE)
        .other          _ZN7cutlass13device_kernelIN5flash11enable_sm90INS1_16FlashAttnFwdSm90INS1_25CollectiveMainloopFwdSm90ILi2EN4cute5tupleIJNS5_1CILi1EEES8_S8_EEENS6_IJNS7_ILi64EEESA_SA_EEELi512ENS_10bfloat16_tEfNS_4arch4Sm90ELb0ELb0ELb1ELb1ELb0ELb1ELb0ELb0ELb0ELb1ELb1ELb0EEENS1_21CollectiveEpilogueFwdINS6_IJSA_NS7_ILi512EEESA_EEES9_SC_SE_Li256ELb1ELb1ELb1ELb0EEENS1_36VarlenDynamicPersistentTileSchedulerILi64ELi64ELi256ELi128ELb1ELb1ELb1ELb0ELb1ELb1EEEEEEEEEvNT_6ParamsE,@"STO_CUDA_ENTRY STV_DEFAULT"
_ZN7cutlass13device_kernelIN5flash11enable_sm90INS1_16FlashAttnFwdSm90INS1_25CollectiveMainloopFwdSm90ILi2EN4cute5tupleIJNS5_1CILi1EEES8_S8_EEENS6_IJNS7_ILi64EEESA_SA_EEELi512ENS_10bfloat16_tEfNS_4arch4Sm90ELb0ELb0ELb1ELb1ELb0ELb1ELb0ELb0ELb0ELb1ELb1ELb0EEENS1_21CollectiveEpilogueFwdINS6_IJSA_NS7_ILi512EEESA_EEES9_SC_SE_Li256ELb1ELb1ELb1ELb0EEENS1_36VarlenDynamicPersistentTileSchedulerILi64ELi64ELi256ELi128ELb1ELb1ELb1ELb0ELb1ELb1EEEEEEEEEvNT_6ParamsE:
[----:B------:R-:W-:Y:S01]  /*0000*/  LDC R1, c[0x0][0x37c] ;  /* 0x0000df00ff017b82 */ /* 0x000fe20000000800 */
[----:B------:R-:W-:Y:S05]  /*0010*/  EXIT ;  /* 0x000000000000794d */ /* 0x000fea0003800000 */
.L_x_3:
        /* <DEDUP_REMOVED lines=14> */
.L_x_21:


//--------------------- .text._ZN7cutlass13device_kernelIN5flash11enable_sm90INS1_16FlashAttnFwdSm90INS1_25CollectiveMainloopFwdSm90ILi2EN4cute5tupleIJNS5_1CILi1EEES8_S8_EEENS6_IJNS7_ILi64EEESA_SA_EEELi512ENS_10bfloat16_tEfNS_4arch4Sm90ELb0ELb0ELb1ELb1ELb0ELb0ELb1ELb0ELb0ELb1ELb1ELb0EEENS1_21CollectiveEpilogueFwdINS6_IJSA_NS7_ILi512EEESA_EEES9_SC_SE_Li256ELb1ELb1ELb1ELb0EEENS1_36VarlenDynamicPersistentTileSchedulerILi64ELi64ELi256ELi128ELb1ELb1ELb1ELb0ELb1ELb1EEEEEEEEEvNT_6ParamsE --------------------------
	.section	.text._ZN7cutlass13device_kernelIN5flash11enable_sm90INS1_16FlashAttnFwdSm90INS1_25CollectiveMainloopFwdSm90ILi2EN4cute5tupleIJNS5_1CILi1EEES8_S8_EEENS6_IJNS7_ILi64EEESA_SA_EEELi512ENS_10bfloat16_tEfNS_4arch4Sm90ELb0ELb0ELb1ELb1ELb0ELb0ELb1ELb0ELb0ELb1ELb1ELb0EEENS1_21CollectiveEpilogueFwdINS6_IJSA_NS7_ILi512EEESA_EEES9_SC_SE_Li256ELb1ELb1ELb1ELb0EEENS1_36VarlenDynamicPersistentTileSchedulerILi64ELi64ELi256ELi128ELb1ELb1ELb1ELb0ELb1ELb1EEEEEEEEEvNT_6ParamsE,"ax",@progbits
	.align	128
.text._ZN7cutlass13device_kernelIN5flash11enable_sm90INS1_16FlashAttnFwdSm90INS1_25CollectiveMainloopFwdSm90ILi2EN4cute5tupleIJNS5_1CILi1EEES8_S8_EEENS6_IJNS7_ILi64EEESA_SA_EEELi512ENS_10bfloat16_tEfNS_4arch4Sm90ELb0ELb0ELb1ELb1ELb0ELb0ELb1ELb0ELb0ELb1ELb1ELb0EEENS1_21CollectiveEpilogueFwdINS6_IJSA_NS7_ILi512EEESA_EEES9_SC_SE_Li256ELb1ELb1ELb1ELb0EEENS1_36VarlenDynamicPersistentTileSchedulerILi64ELi64ELi256ELi128ELb1ELb1ELb1ELb0ELb1ELb1EEEEEEEEEvNT_6ParamsE:
        .type           _ZN7cutlass13device_kernelIN5flash11enable_sm90INS1_16FlashAttnFwdSm90INS1_25CollectiveMainloopFwdSm90ILi2EN4cute5tupleIJNS5_1CILi1EEES8_S8_EEENS6_IJNS7_ILi64EEESA_SA_EEELi512ENS_10bfloat16_tEfNS_4arch4Sm90ELb0ELb0ELb1ELb1ELb0ELb0ELb1ELb0ELb0ELb1ELb1ELb0EEENS1_21CollectiveEpilogueFwdINS6_IJSA_NS7_ILi512EEESA_EEES9_SC_SE_Li256ELb1ELb1ELb1ELb0EEENS1_36VarlenDynamicPersistentTileSchedulerILi64ELi64ELi256ELi128ELb1ELb1ELb1ELb0ELb1ELb1EEEEEEEEEvNT_6ParamsE,@function
        .size           _ZN7cutlass13device_kernelIN5flash11enable_sm90INS1_16FlashAttnFwdSm90INS1_25CollectiveMainloopFwdSm90ILi2EN4cute5tupleIJNS5_1CILi1EEES8_S8_EEENS6_IJNS7_ILi64EEESA_SA_EEELi512ENS_10bfloat16_tEfNS_4arch4Sm90ELb0ELb0ELb1ELb1ELb0ELb0ELb1ELb0ELb0ELb1ELb1ELb0EEENS1_21CollectiveEpilogueFwdINS6_IJSA_NS7_ILi512EEESA_EEES9_SC_SE_Li256ELb1ELb1ELb1ELb0EEENS1_36VarlenDynamicPersistentTileSchedulerILi64ELi64ELi256ELi128ELb1ELb1ELb1ELb0ELb1ELb1EEEEEEEEEvNT_6ParamsE,(.L_x_22 - _ZN7cutlass13device_kernelIN5flash11enable_sm90INS1_16FlashAttnFwdSm90INS1_25CollectiveMainloopFwdSm90ILi2EN4cute5tupleIJNS5_1CILi1EEES8_S8_EEENS6_IJNS7_ILi64EEESA_SA_EEELi512ENS_10bfloat16_tEfNS_4arch4Sm90ELb0ELb0ELb1ELb1ELb0ELb0ELb1ELb0ELb0ELb1ELb1ELb0EEENS1_21CollectiveEpilogueFwdINS6_IJSA_NS7_ILi512EEESA_EEES9_SC_SE_Li256ELb1ELb1ELb1ELb0EEENS1_36VarlenDynamicPersistentTileSchedulerILi64ELi64ELi256ELi128ELb1ELb1ELb1ELb0ELb1ELb1EEEEEEEEEvNT_6ParamsE)
        .other          _ZN7cutlass13device_kernelIN5flash11enable_sm90INS1_16FlashAttnFwdSm90INS1_25CollectiveMainloopFwdSm90ILi2EN4cute5tupleIJNS5_1CILi1EEES8_S8_EEENS6_IJNS7_ILi64EEESA_SA_EEELi512ENS_10bfloat16_tEfNS_4arch4Sm90ELb0ELb0ELb1ELb1ELb0ELb0ELb1ELb0ELb0ELb1ELb1ELb0EEENS1_21CollectiveEpilogueFwdINS6_IJSA_NS7_ILi512EEESA_EEES9_SC_SE_Li256ELb1ELb1ELb1ELb0EEENS1_36VarlenDynamicPersistentTileSchedulerILi64ELi64ELi256ELi128ELb1ELb1ELb1ELb0ELb1ELb1EEEEEEEEEvNT_6ParamsE,@"STO_CUDA_ENTRY STV_DEFAULT"
_ZN7cutlass13device_kernelIN5flash11enable_sm90INS1_16FlashAttnFwdSm90INS1_25CollectiveMainloopFwdSm90ILi2EN4cute5tupleIJNS5_1CILi1EEES8_S8_EEENS6_IJNS7_ILi64EEESA_SA_EEELi512ENS_10bfloat16_tEfNS_4arch4Sm90ELb0ELb0ELb1ELb1ELb0ELb0ELb1ELb0ELb0ELb1ELb1ELb0EEENS1_21CollectiveEpilogueFwdINS6_IJSA_NS7_ILi512EEESA_EEES9_SC_SE_Li256ELb1ELb1ELb1ELb0EEENS1_36VarlenDynamicPersistentTileSchedulerILi64ELi64ELi256ELi128ELb1ELb1ELb1ELb0ELb1ELb1EEEEEEEEEvNT_6ParamsE:
[----:B------:R-:W-:Y:S01]  /*0000*/  LDC R1, c[0x0][0x37c] ;  /* 0x0000df00ff017b82 */ /* 0x000fe20000000800 */
[----:B------:R-:W-:Y:S05]  /*0010*/  EXIT ;  /* 0x000000000000794d */ /* 0x000fea0003800000 */
.L_x_4:
        /* <DEDUP_REMOVED lines=14> */
.L_x_22:


//--------------------- .text._ZN7cutlass13device_kernelIN5flash11enable_sm90INS1_16FlashAttnFwdSm90INS1_25CollectiveMainloopFwdSm90ILi2EN4cute5tupleIJNS5_1CILi1EEES8_S8_EEENS6_IJNS7_ILi64EEESA_SA_EEELi512ENS_10bfloat16_tEfNS_4arch4Sm90ELb0ELb0ELb1ELb1ELb0ELb1ELb1ELb0ELb0ELb1ELb1ELb0EEENS1_21CollectiveEpilogueFwdINS6_IJSA_NS7_ILi512EEESA_EEES9_SC_SE_Li256ELb1ELb1ELb1ELb0EEENS1_36VarlenDynamicPersistentTileSchedulerILi64ELi64ELi256ELi128ELb1ELb1ELb1ELb0ELb1ELb1EEEEEEEEEvNT_6ParamsE --------------------------
	.section	.text._ZN7cutlass13device_kernelIN5flash11enable_sm90INS1_16FlashAttnFwdSm90INS1_25CollectiveMainloopFwdSm90ILi2EN4cute5tupleIJNS5_1CILi1EEES8_S8_EEENS6_IJNS7_ILi64EEESA_SA_EEELi512ENS_10bfloat16_tEfNS_4arch4Sm90ELb0ELb0ELb1ELb1ELb0ELb1ELb1ELb0ELb0ELb1ELb1ELb0EEENS1_21CollectiveEpilogueFwdINS6_IJSA_NS7_ILi512EEESA_EEES9_SC_SE_Li256ELb1ELb1ELb1ELb0EEENS1_36VarlenDynamicPersistentTileSchedulerILi64ELi64ELi256ELi128ELb1ELb1ELb1ELb0ELb1ELb1EEEEEEEEEvNT_6ParamsE,"ax",@progbits
	.align	128
.text._ZN7cutlass13device_kernelIN5flash11enable_sm90INS1_16FlashAttnFwdSm90INS1_25CollectiveMainloopFwdSm90ILi2EN4cute5tupleIJNS5_1CILi1EEES8_S8_EEENS6_IJNS7_ILi64EEESA_SA_EEELi512ENS_10bfloat16_tEfNS_4arch4Sm90ELb0ELb0ELb1ELb1ELb0ELb1ELb1ELb0ELb0ELb1ELb1ELb0EEENS1_21CollectiveEpilogueFwdINS6_IJSA_NS7_ILi512EEESA_EEES9_SC_SE_Li256ELb1ELb1ELb1ELb0EEENS1_36VarlenDynamicPersistentTileSchedulerILi64ELi64ELi256ELi128ELb1ELb1ELb1ELb0ELb1ELb1EEEEEEEEEvNT_6ParamsE:
        .type           _ZN7cutlass13device_kernelIN5flash11enable_sm90INS1_16FlashAttnFwdSm90INS1_25CollectiveMainloopFwdSm90ILi2EN4cute5tupleIJNS5_1CILi1EEES8_S8_EEENS6_IJNS7_ILi64EEESA_SA_EEELi512ENS_10bfloat16_tEfNS_4arch4Sm90ELb0ELb0ELb1ELb1ELb0ELb1ELb1ELb0ELb0ELb1ELb1ELb0EEENS1_21CollectiveEpilogueFwdINS6_IJSA_NS7_ILi512EEESA_EEES9_SC_SE_Li256ELb1ELb1ELb1ELb0EEENS1_36VarlenDynamicPersistentTileSchedulerILi64ELi64ELi256ELi128ELb1ELb1ELb1ELb0ELb1ELb1EEEEEEEEEvNT_6ParamsE,@function
        .size           _ZN7cutlass13device_kernelIN5flash11enable_sm90INS1_16FlashAttnFwdSm90INS1_25CollectiveMainloopFwdSm90ILi2EN4cute5tupleIJNS5_1CILi1EEES8_S8_EEENS6_IJNS7_ILi64EEESA_SA_EEELi512ENS_10bfloat16_tEfNS_4arch4Sm90ELb0ELb0ELb1ELb1ELb0ELb1ELb1ELb0ELb0ELb1ELb1ELb0EEENS1_21CollectiveEpilogueFwdINS6_IJSA_NS7_ILi512EEESA_EEES9_SC_SE_Li256ELb1ELb1ELb1ELb0EEENS1_36VarlenDynamicPersistentTileSchedulerILi64ELi64ELi256ELi128ELb1ELb1ELb1ELb0ELb1ELb1EEEEEEEEEvNT_6ParamsE,(.L_x_23 - _ZN7cutlass13device_kernelIN5flash11enable_sm90INS1_16FlashAttnFwdSm90INS1_25CollectiveMainloopFwdSm90ILi2EN4cute5tupleIJNS5_1CILi1EEES8_S8_EEENS6_IJNS7_ILi64EEESA_SA_EEELi512ENS_10bfloat16_tEfNS_4arch4Sm90ELb0ELb0ELb1ELb1ELb0ELb1ELb1ELb0ELb0ELb1ELb1ELb0EEENS1_21CollectiveEpilogueFwdINS6_IJSA_NS7_ILi512EEESA_EEES9_SC_SE_Li256ELb1ELb1ELb1ELb0EEENS1_36VarlenDynamicPersistentTileSchedulerILi64ELi64ELi256ELi128ELb1ELb1ELb1ELb0ELb1ELb1EEEEEEEEEvNT_6ParamsE)
        .other          _ZN7cutlass13device_kernelIN5flash11enable_sm90INS1_16FlashAttnFwdSm90INS1_25CollectiveMainloopFwdSm90ILi2EN4cute5tupleIJNS5_1CILi1EEES8_S8_EEENS6_IJNS7_ILi64EEESA_SA_EEELi512ENS_10bfloat16_tEfNS_4arch4Sm90ELb0ELb0ELb1ELb1ELb0ELb1ELb1ELb0ELb0ELb1ELb1ELb0EEENS1_21CollectiveEpilogueFwdINS6_IJSA_NS7_ILi512EEESA_EEES9_SC_SE_Li256ELb1ELb1ELb1ELb0EEENS1_36VarlenDynamicPersistentTileSchedulerILi64ELi64ELi256ELi128ELb1ELb1ELb1ELb0ELb1ELb1EEEEEEEEEvNT_6ParamsE,@"STO_CUDA_ENTRY STV_DEFAULT"
_ZN7cutlass13device_kernelIN5flash11enable_sm90INS1_16FlashAttnFwdSm90INS1_25CollectiveMainloopFwdSm90ILi2EN4cute5tupleIJNS5_1CILi1EEES8_S8_EEENS6_IJNS7_ILi64EEESA_SA_EEELi512ENS_10bfloat16_tEfNS_4arch4Sm90ELb0ELb0ELb1ELb1ELb0ELb1ELb1ELb0ELb0ELb1ELb1ELb0EEENS1_21CollectiveEpilogueFwdINS6_IJSA_NS7_ILi512EEESA_EEES9_SC_SE_Li256ELb1ELb1ELb1ELb0EEENS1_36VarlenDynamicPersistentTileSchedulerILi64ELi64ELi256ELi128ELb1ELb1ELb1ELb0ELb1ELb1EEEEEEEEEvNT_6ParamsE:
[----:B------:R-:W-:Y:S01]  /*0000*/  LDC R1, c[0x0][0x37c] ;  /* 0x0000df00ff017b82 */ /* 0x000fe20000000800 */
[----:B------:R-:W-:Y:S05]  /*0010*/  EXIT ;  /* 0x000000000000794d */ /* 0x000fea0003800000 */
.L_x_5:
        /* <DEDUP_REMOVED lines=14> */
.L_x_23:


//--------------------- .text._ZN7cutlass13device_kernelIN5flash11enable_sm90INS1_16FlashAttnFwdSm90INS1_25CollectiveMainloopFwdSm90ILi2EN4cute5tupleIJNS5_1CILi1EEES8_S8_EEENS6_IJNS7_ILi64EEESA_SA_EEELi512ENS_10bfloat16_tEfNS_4arch4Sm90ELb0ELb1ELb1ELb0ELb0ELb0ELb0ELb0ELb0ELb1ELb1ELb0EEENS1_21CollectiveEpilogueFwdINS6_IJSA_NS7_ILi512EEESA_EEES9_SC_SE_Li256ELb0ELb1ELb1ELb0EEENS1_19SingleTileSchedulerILb0ELb1ELb1ELi64EEEEEEEEEvNT_6ParamsE --------------------------
	.section	.text._ZN7cutlass13device_kernelIN5flash11enable_sm90INS1_16FlashAttnFwdSm90INS1_25CollectiveMainloopFwdSm90ILi2EN4cute5tupleIJNS5_1CILi1EEES8_S8_EEENS6_IJNS7_ILi64EEESA_SA_EEELi512ENS_10bfloat16_tEfNS_4arch4Sm90ELb0ELb1ELb1ELb0ELb0ELb0ELb0ELb0ELb0ELb1ELb1ELb0EEENS1_21CollectiveEpilogueFwdINS6_IJSA_NS7_ILi512EEESA_EEES9_SC_SE_Li256ELb0ELb1ELb1ELb0EEENS1_19SingleTileSchedulerILb0ELb1ELb1ELi64EEEEEEEEEvNT_6ParamsE,"ax",@progbits
	.align	128
.text._ZN7cutlass13device_kernelIN5flash11enable_sm90INS1_16FlashAttnFwdSm90INS1_25CollectiveMainloopFwdSm90ILi2EN4cute5tupleIJNS5_1CILi1EEES8_S8_EEENS6_IJNS7_ILi64EEESA_SA_EEELi512ENS_10bfloat16_tEfNS_4arch4Sm90ELb0ELb1ELb1ELb0ELb0ELb0ELb0ELb0ELb0ELb1ELb1ELb0EEENS1_21CollectiveEpilogueFwdINS6_IJSA_NS7_ILi512EEESA_EEES9_SC_SE_Li256ELb0ELb1ELb1ELb0EEENS1_19SingleTileSchedulerILb0ELb1ELb1ELi64EEEEEEEEEvNT_6ParamsE:
        .type           _ZN7cutlass13device_kernelIN5flash11enable_sm90INS1_16FlashAttnFwdSm90INS1_25CollectiveMainloopFwdSm90ILi2EN4cute5tupleIJNS5_1CILi1EEES8_S8_EEENS6_IJNS7_ILi64EEESA_SA_EEELi512ENS_10bfloat16_tEfNS_4arch4Sm90ELb0ELb1ELb1ELb0ELb0ELb0ELb0ELb0ELb0ELb1ELb1ELb0EEENS1_21CollectiveEpilogueFwdINS6_IJSA_NS7_ILi512EEESA_EEES9_SC_SE_Li256ELb0ELb1ELb1ELb0EEENS1_19SingleTileSchedulerILb0ELb1ELb1ELi64EEEEEEEEEvNT_6ParamsE,@function
        .size           _ZN7cutlass13device_kernelIN5flash11enable_sm90INS1_16FlashAttnFwdSm90INS1_25CollectiveMainloopFwdSm90ILi2EN4cute5tupleIJNS5_1CILi1EEES8_S8_EEENS6_IJNS7_ILi64EEESA_SA_EEELi512ENS_10bfloat16_tEfNS_4arch4Sm90ELb0ELb1ELb1ELb0ELb0ELb0ELb0ELb0ELb0ELb1ELb1ELb0EEENS1_21CollectiveEpilogueFwdINS6_IJSA_NS7_ILi512EEESA_EEES9_SC_SE_Li256ELb0ELb1ELb1ELb0EEENS1_19SingleTileSchedulerILb0ELb1ELb1ELi64EEEEEEEEEvNT_6ParamsE,(.L_x_24 - _ZN7cutlass13device_kernelIN5flash11enable_sm90INS1_16FlashAttnFwdSm90INS1_25CollectiveMainloopFwdSm90ILi2EN4cute5tupleIJNS5_1CILi1EEES8_S8_EEENS6_IJNS7_ILi64EEESA_SA_EEELi512ENS_10bfloat16_tEfNS_4arch4Sm90ELb0ELb1ELb1ELb0ELb0ELb0ELb0ELb0ELb0ELb1ELb1ELb0EEENS1_21CollectiveEpilogueFwdINS6_IJSA_NS7_ILi512EEESA_EEES9_SC_SE_Li256ELb0ELb1ELb1ELb0EEENS1_19SingleTileSchedulerILb0ELb1ELb1ELi64EEEEEEEEEvNT_6ParamsE)
        .other          _ZN7cutlass13device_kernelIN5flash11enable_sm90INS1_16FlashAttnFwdSm90INS1_25CollectiveMainloopFwdSm90ILi2EN4cute5tupleIJNS5_1CILi1EEES8_S8_EEENS6_IJNS7_ILi64EEESA_SA_EEELi512ENS_10bfloat16_tEfNS_4arch4Sm90ELb0ELb1ELb1ELb0ELb0ELb0ELb0ELb0ELb0ELb1ELb1ELb0EEENS1_21CollectiveEpilogueFwdINS6_IJSA_NS7_ILi512EEESA_EEES9_SC_SE_Li256ELb0ELb1ELb1ELb0EEENS1_19SingleTileSchedulerILb0ELb1ELb1ELi64EEEEEEEEEvNT_6ParamsE,@"STO_CUDA_ENTRY STV_DEFAULT"
_ZN7cutlass13device_kernelIN5flash11enable_sm90INS1_16FlashAttnFwdSm90INS1_25CollectiveMainloopFwdSm90ILi2EN4cute5tupleIJNS5_1CILi1EEES8_S8_EEENS6_IJNS7_ILi64EEESA_SA_EEELi512ENS_10bfloat16_tEfNS_4arch4Sm90ELb0ELb1ELb1ELb0ELb0ELb0ELb0ELb0ELb0ELb1ELb1ELb0EEENS1_21CollectiveEpilogueFwdINS6_IJSA_NS7_ILi512EEESA_EEES9_SC_SE_Li256ELb0ELb1ELb1ELb0EEENS1_19SingleTileSchedulerILb0ELb1ELb1ELi64EEEEEEEEEvNT_6ParamsE:
[----:B------:R-:W-:Y:S01]  /*0000*/  LDC R1, c[0x0][0x37c] ;  /* 0x0000df00ff017b82 */ /* 0x000fe20000000800 */
[----:B------:R-:W-:Y:S05]  /*0010*/  EXIT ;  /* 0x000000000000794d */ /* 0x000fea0003800000 */
.L_x_6:
        /* <DEDUP_REMOVED lines=14> */
.L_x_24:


//--------------------- .text._ZN7cutlass13device_kernelIN5flash11enable_sm90INS1_16FlashAttnFwdSm90INS1_25CollectiveMainloopFwdSm90ILi2EN4cute5tupleIJNS5_1CILi1EEES8_S8_EEENS6_IJNS7_ILi64EEESA_SA_EEELi512ENS_10bfloat16_tEfNS_4arch4Sm90ELb0ELb1ELb1ELb0ELb0ELb0ELb1ELb0ELb0ELb1ELb1ELb0EEENS1_21CollectiveEpilogueFwdINS6_IJSA_NS7_ILi512EEESA_EEES9_SC_SE_Li256ELb0ELb1ELb1ELb0EEENS1_19SingleTileSchedulerILb0ELb1ELb1ELi64EEEEEEEEEvNT_6ParamsE --------------------------
	.section	.text._ZN7cutlass13device_kernelIN5flash11enable_sm90INS1_16FlashAttnFwdSm90INS1_25CollectiveMainloopFwdSm90ILi2EN4cute5tupleIJNS5_1CILi1EEES8_S8_EEENS6_IJNS7_ILi64EEESA_SA_EEELi512ENS_10bfloat16_tEfNS_4arch4Sm90ELb0ELb1ELb1ELb0ELb0ELb0ELb1ELb0ELb0ELb1ELb1ELb0EEENS1_21CollectiveEpilogueFwdINS6_IJSA_NS7_ILi512EEESA_EEES9_SC_SE_Li256ELb0ELb1ELb1ELb0EEENS1_19SingleTileSchedulerILb0ELb1ELb1ELi64EEEEEEEEEvNT_6ParamsE,"ax",@progbits
	.align	128
.text._ZN7cutlass13device_kernelIN5flash11enable_sm90INS1_16FlashAttnFwdSm90INS1_25CollectiveMainloopFwdSm90ILi2EN4cute5tupleIJNS5_1CILi1EEES8_S8_EEENS6_IJNS7_ILi64EEESA_SA_EEELi512ENS_10bfloat16_tEfNS_4arch4Sm90ELb0ELb1ELb1ELb0ELb0ELb0ELb1ELb0ELb0ELb1ELb1ELb0EEENS1_21CollectiveEpilogueFwdINS6_IJSA_NS7_ILi512EEESA_EEES9_SC_SE_Li256ELb0ELb1ELb1ELb0EEENS1_19SingleTileSchedulerILb0ELb1ELb1ELi64EEEEEEEEEvNT_6ParamsE:
        .type           _ZN7cutlass13device_kernelIN5flash11enable_sm90INS1_16FlashAttnFwdSm90INS1_25CollectiveMainloopFwdSm90ILi2EN4cute5tupleIJNS5_1CILi1EEES8_S8_EEENS6_IJNS7_ILi64EEESA_SA_EEELi512ENS_10bfloat16_tEfNS_4arch4Sm90ELb0ELb1ELb1ELb0ELb0ELb0ELb1ELb0ELb0ELb1ELb1ELb0EEENS1_21CollectiveEpilogueFwdINS6_IJSA_NS7_ILi512EEESA_EEES9_SC_SE_Li256ELb0ELb1ELb1ELb0EEENS1_19SingleTileSchedulerILb0ELb1ELb1ELi64EEEEEEEEEvNT_6ParamsE,@function
        .size           _ZN7cutlass13device_kernelIN5flash11enable_sm90INS1_16FlashAttnFwdSm90INS1_25CollectiveMainloopFwdSm90ILi2EN4cute5tupleIJNS5_1CILi1EEES8_S8_EEENS6_IJNS7_ILi64EEESA_SA_EEELi512ENS_10bfloat16_tEfNS_4arch4Sm90ELb0ELb1ELb1ELb0ELb0ELb0ELb1ELb0ELb0ELb1ELb1ELb0EEENS1_21CollectiveEpilogueFwdINS6_IJSA_NS7_ILi512EEESA_EEES9_SC_SE_Li256ELb0ELb1ELb1ELb0EEENS1_19SingleTileSchedulerILb0ELb1ELb1ELi64EEEEEEEEEvNT_6ParamsE,(.L_x_25 - _ZN7cutlass13device_kernelIN5flash11enable_sm90INS1_16FlashAttnFwdSm90INS1_25CollectiveMainloopFwdSm90ILi2EN4cute5tupleIJNS5_1CILi1EEES8_S8_EEENS6_IJNS7_ILi64EEESA_SA_EEELi512ENS_10bfloat16_tEfNS_4arch4Sm90ELb0ELb1ELb1ELb0ELb0ELb0ELb1ELb0ELb0ELb1ELb1ELb0EEENS1_21CollectiveEpilogueFwdINS6_IJSA_NS7_ILi512EEESA_EEES9_SC_SE_Li256ELb0ELb1ELb1ELb0EEENS1_19SingleTileSchedulerILb0ELb1ELb1ELi64EEEEEEEEEvNT_6ParamsE)
        .other          _ZN7cutlass13device_kernelIN5flash11enable_sm90INS1_16FlashAttnFwdSm90INS1_25CollectiveMainloopFwdSm90ILi2EN4cute5tupleIJNS5_1CILi1EEES8_S8_EEENS6_IJNS7_ILi64EEESA_SA_EEELi512ENS_10bfloat16_tEfNS_4arch4Sm90ELb0ELb1ELb1ELb0ELb0ELb0ELb1ELb0ELb0ELb1ELb1ELb0EEENS1_21CollectiveEpilogueFwdINS6_IJSA_NS7_ILi512EEESA_EEES9_SC_SE_Li256ELb0ELb1ELb1ELb0EEENS1_19SingleTileSchedulerILb0ELb1ELb1ELi64EEEEEEEEEvNT_6ParamsE,@"STO_CUDA_ENTRY STV_DEFAULT"
_ZN7cutlass13device_kernelIN5flash11enable_sm90INS1_16FlashAttnFwdSm90INS1_25CollectiveMainloopFwdSm90ILi2EN4cute5tupleIJNS5_1CILi1EEES8_S8_EEENS6_IJNS7_ILi64EEESA_SA_EEELi512ENS_10bfloat16_tEfNS_4arch4Sm90ELb0ELb1ELb1ELb0ELb0ELb0ELb1ELb0ELb0ELb1ELb1ELb0EEENS1_21CollectiveEpilogueFwdINS6_IJSA_NS7_ILi512EEESA_EEES9_SC_SE_Li256ELb0ELb1ELb1ELb0EEENS1_19SingleTileSchedulerILb0ELb1ELb1ELi64EEEEEEEEEvNT_6ParamsE:
[----:B------:R-:W-:Y:S01]  /*0000*/  LDC R1, c[0x0][0x37c] ;  /* 0x0000df00ff017b82 */ /* 0x000fe20000000800 */
[----:B------:R-:W-:Y:S05]  /*0010*/  EXIT ;  /* 0x000000000000794d */ /* 0x000fea0003800000 */
.L_x_7:
        /* <DEDUP_REMOVED lines=14> */
.L_x_25:


//--------------------- .text._ZN7cutlass13device_kernelIN5flash11enable_sm90INS1_16FlashAttnFwdSm90INS1_25CollectiveMainloopFwdSm90ILi2EN4cute5tupleIJNS5_1CILi1EEES8_S8_EEENS6_IJNS7_ILi64EEESA_SA_EEELi512ENS_10bfloat16_tEfNS_4arch4Sm90ELb0ELb1ELb1ELb1ELb0ELb0ELb0ELb0ELb0ELb1ELb1ELb0EEENS1_21CollectiveEpilogueFwdINS6_IJSA_NS7_ILi512EEESA_EEES9_SC_SE_Li256ELb1ELb1ELb1ELb0EEENS1_36VarlenDynamicPersistentTileSchedulerILi64ELi64ELi256ELi128ELb1ELb1ELb1ELb1ELb0ELb1EEEEEEEEEvNT_6ParamsE --------------------------
	.section	.text._ZN7cutlass13device_kernelIN5flash11enable_sm90INS1_16FlashAttnFwdSm90INS1_25CollectiveMainloopFwdSm90ILi2EN4cute5tupleIJNS5_1CILi1EEES8_S8_EEENS6_IJNS7_ILi64EEESA_SA_EEELi512ENS_10bfloat16_tEfNS_4arch4Sm90ELb0ELb1ELb1ELb1ELb0ELb0ELb0ELb0ELb0ELb1ELb1ELb0EEENS1_21CollectiveEpilogueFwdINS6_IJSA_NS7_ILi512EEESA_EEES9_SC_SE_Li256ELb1ELb1ELb1ELb0EEENS1_36VarlenDynamicPersistentTileSchedulerILi64ELi64ELi256ELi128ELb1ELb1ELb1ELb1ELb0ELb1EEEEEEEEEvNT_6ParamsE,"ax",@progbits
	.align	128
.text._ZN7cutlass13device_kernelIN5flash11enable_sm90INS1_16FlashAttnFwdSm90INS1_25CollectiveMainloopFwdSm90ILi2EN4cute5tupleIJNS5_1CILi1EEES8_S8_EEENS6_IJNS7_ILi64EEESA_SA_EEELi512ENS_10bfloat16_tEfNS_4arch4Sm90ELb0ELb1ELb1ELb1ELb0ELb0ELb0ELb0ELb0ELb1ELb1ELb0EEENS1_21CollectiveEpilogueFwdINS6_IJSA_NS7_ILi512EEESA_EEES9_SC_SE_Li256ELb1ELb1ELb1ELb0EEENS1_36VarlenDynamicPersistentTileSchedulerILi64ELi64ELi256ELi128ELb1ELb1ELb1ELb1ELb0ELb1EEEEEEEEEvNT_6ParamsE:
        .type           _ZN7cutlass13device_kernelIN5flash11enable_sm90INS1_16FlashAttnFwdSm90INS1_25CollectiveMainloopFwdSm90ILi2EN4cute5tupleIJNS5_1CILi1EEES8_S8_EEENS6_IJNS7_ILi64EEESA_SA_EEELi512ENS_10bfloat16_tEfNS_4arch4Sm90ELb0ELb1ELb1ELb1ELb0ELb0ELb0ELb0ELb0ELb1ELb1ELb0EEENS1_21CollectiveEpilogueFwdINS6_IJSA_NS7_ILi512EEESA_EEES9_SC_SE_Li256ELb1ELb1ELb1ELb0EEENS1_36VarlenDynamicPersistentTileSchedulerILi64ELi64ELi256ELi128ELb1ELb1ELb1ELb1ELb0ELb1EEEEEEEEEvNT_6ParamsE,@function
        .size           _ZN7cutlass13device_kernelIN5flash11enable_sm90INS1_16FlashAttnFwdSm90INS1_25CollectiveMainloopFwdSm90ILi2EN4cute5tupleIJNS5_1CILi1EEES8_S8_EEENS6_IJNS7_ILi64EEESA_SA_EEELi512ENS_10bfloat16_tEfNS_4arch4Sm90ELb0ELb1ELb1ELb1ELb0ELb0ELb0ELb0ELb0ELb1ELb1ELb0EEENS1_21CollectiveEpilogueFwdINS6_IJSA_NS7_ILi512EEESA_EEES9_SC_SE_Li256ELb1ELb1ELb1ELb0EEENS1_36VarlenDynamicPersistentTileSchedulerILi64ELi64ELi256ELi128ELb1ELb1ELb1ELb1ELb0ELb1EEEEEEEEEvNT_6ParamsE,(.L_x_26 - _ZN7cutlass13device_kernelIN5flash11enable_sm90INS1_16FlashAttnFwdSm90INS1_25CollectiveMainloopFwdSm90ILi2EN4cute5tupleIJNS5_1CILi1EEES8_S8_EEENS6_IJNS7_ILi64EEESA_SA_EEELi512ENS_10bfloat16_tEfNS_4arch4Sm90ELb0ELb1ELb1ELb1ELb0ELb0ELb0ELb0ELb0ELb1ELb1ELb0EEENS1_21CollectiveEpilogueFwdINS6_IJSA_NS7_ILi512EEESA_EEES9_SC_SE_Li256ELb1ELb1ELb1ELb0EEENS1_36VarlenDynamicPersistentTileSchedulerILi64ELi64ELi256ELi128ELb1ELb1ELb1ELb1ELb0ELb1EEEEEEEEEvNT_6ParamsE)
        .other          _ZN7cutlass13device_kernelIN5flash11enable_sm90INS1_16FlashAttnFwdSm90INS1_25CollectiveMainloopFwdSm90ILi2EN4cute5tupleIJNS5_1CILi1EEES8_S8_EEENS6_IJNS7_ILi64EEESA_SA_EEELi512ENS_10bfloat16_tEfNS_4arch4Sm90ELb0ELb1ELb1ELb1ELb0ELb0ELb0ELb0ELb0ELb1ELb1ELb0EEENS1_21CollectiveEpilogueFwdINS6_IJSA_NS7_ILi512EEESA_EEES9_SC_SE_Li256ELb1ELb1ELb1ELb0EEENS1_36VarlenDynamicPersistentTileSchedulerILi64ELi64ELi256ELi128ELb1ELb1ELb1ELb1ELb0ELb1EEEEEEEEEvNT_6ParamsE,@"STO_CUDA_ENTRY STV_DEFAULT"
_ZN7cutlass13device_kernelIN5flash11enable_sm90INS1_16FlashAttnFwdSm90INS1_25CollectiveMainloopFwdSm90ILi2EN4cute5tupleIJNS5_1CILi1EEES8_S8_EEENS6_IJNS7_ILi64EEESA_SA_EEELi512ENS_10bfloat16_tEfNS_4arch4Sm90ELb0ELb1ELb1ELb1ELb0ELb0ELb0ELb0ELb0ELb1ELb1ELb0EEENS1_21CollectiveEpilogueFwdINS6_IJSA_NS7_ILi512EEESA_EEES9_SC_SE_Li256ELb1ELb1ELb1ELb0EEENS1_36VarlenDynamicPersistentTileSchedulerILi64ELi64ELi256ELi128ELb1ELb1ELb1ELb1ELb0ELb1EEEEEEEEEvNT_6ParamsE:
[----:B------:R-:W-:Y:S01]  /*0000*/  LDC R1, c[0x0][0x37c] ;  /* 0x0000df00ff017b82 */ /* 0x000fe20000000800 */
[----:B------:R-:W-:Y:S05]  /*0010*/  EXIT ;  /* 0x000000000000794d */ /* 0x000fea0003800000 */
.L_x_8:
        /* <DEDUP_REMOVED lines=14> */
.L_x_26:


//--------------------- .text._ZN7cutlass13device_kernelIN5flash11enable_sm90INS1_16FlashAttnFwdSm90INS1_25CollectiveMainloopFwdSm90ILi2EN4cute5tupleIJNS5_1CILi1EEES8_S8_EEENS6_IJNS7_ILi64EEESA_SA_EEELi512ENS_10bfloat16_tEfNS_4arch4Sm90ELb0ELb1ELb1ELb1ELb0ELb1ELb0ELb0ELb0ELb1ELb1ELb0EEENS1_21CollectiveEpilogueFwdINS6_IJSA_NS7_ILi512EEESA_EEES9_SC_SE_Li256ELb1ELb1ELb1ELb0EEENS1_36VarlenDynamicPersistentTileSchedulerILi64ELi64ELi256ELi128ELb1ELb1ELb1ELb1ELb0ELb1EEEEEEEEEvNT_6ParamsE --------------------------
	.section	.text._ZN7cutlass13device_kernelIN5flash11enable_sm90INS1_16FlashAttnFwdSm90INS1_25CollectiveMainloopFwdSm90ILi2EN4cute5tupleIJNS5_1CILi1EEES8_S8_EEENS6_IJNS7_ILi64EEESA_SA_EEELi512ENS_10bfloat16_tEfNS_4arch4Sm90ELb0ELb1ELb1ELb1ELb0ELb1ELb0ELb0ELb0ELb1ELb1ELb0EEENS1_21CollectiveEpilogueFwdINS6_IJSA_NS7_ILi512EEESA_EEES9_SC_SE_Li256ELb1ELb1ELb1ELb0EEENS1_36VarlenDynamicPersistentTileSchedulerILi64ELi64ELi256ELi128ELb1ELb1ELb1ELb1ELb0ELb1EEEEEEEEEvNT_6ParamsE,"ax",@progbits
	.align	128
.text._ZN7cutlass13device_kernelIN5flash11enable_sm90INS1_16FlashAttnFwdSm90INS1_25CollectiveMainloopFwdSm90ILi2EN4cute5tupleIJNS5_1CILi1EEES8_S8_EEENS6_IJNS7_ILi64EEESA_SA_EEELi512ENS_10bfloat16_tEfNS_4arch4Sm90ELb0ELb1ELb1ELb1ELb0ELb1ELb0ELb0ELb0ELb1ELb1ELb0EEENS1_21CollectiveEpilogueFwdINS6_IJSA_NS7_ILi512EEESA_EEES9_SC_SE_Li256ELb1ELb1ELb1ELb0EEENS1_36VarlenDynamicPersistentTileSchedulerILi64ELi64ELi256ELi128ELb1ELb1ELb1ELb1ELb0ELb1EEEEEEEEEvNT_6ParamsE:
        .type           _ZN7cutlass13device_kernelIN5flash11enable_sm90INS1_16FlashAttnFwdSm90INS1_25CollectiveMainloopFwdSm90ILi2EN4cute5tupleIJNS5_1CILi1EEES8_S8_EEENS6_IJNS7_ILi64EEESA_SA_EEELi512ENS_10bfloat16_tEfNS_4arch4Sm90ELb0ELb1ELb1ELb1ELb0ELb1ELb0ELb0ELb0ELb1ELb1ELb0EEENS1_21CollectiveEpilogueFwdINS6_IJSA_NS7_ILi512EEESA_EEES9_SC_SE_Li256ELb1ELb1ELb1ELb0EEENS1_36VarlenDynamicPersistentTileSchedulerILi64ELi64ELi256ELi128ELb1ELb1ELb1ELb1ELb0ELb1EEEEEEEEEvNT_6ParamsE,@function
        .size           _ZN7cutlass13device_kernelIN5flash11enable_sm90INS1_16FlashAttnFwdSm90INS1_25CollectiveMainloopFwdSm90ILi2EN4cute5tupleIJNS5_1CILi1EEES8_S8_EEENS6_IJNS7_ILi64EEESA_SA_EEELi512ENS_10bfloat16_tEfNS_4arch4Sm90ELb0ELb1ELb1ELb1ELb0ELb1ELb0ELb0ELb0ELb1ELb1ELb0EEENS1_21CollectiveEpilogueFwdINS6_IJSA_NS7_ILi512EEESA_EEES9_SC_SE_Li256ELb1ELb1ELb1ELb0EEENS1_36VarlenDynamicPersistentTileSchedulerILi64ELi64ELi256ELi128ELb1ELb1ELb1ELb1ELb0ELb1EEEEEEEEEvNT_6ParamsE,(.L_x_27 - _ZN7cutlass13device_kernelIN5flash11enable_sm90INS1_16FlashAttnFwdSm90INS1_25CollectiveMainloopFwdSm90ILi2EN4cute5tupleIJNS5_1CILi1EEES8_S8_EEENS6_IJNS7_ILi64EEESA_SA_EEELi512ENS_10bfloat16_tEfNS_4arch4Sm90ELb0ELb1ELb1ELb1ELb0ELb1ELb0ELb0ELb0ELb1ELb1ELb0EEENS1_21CollectiveEpilogueFwdINS6_IJSA_NS7_ILi512EEESA_EEES9_SC_SE_Li256ELb1ELb1ELb1ELb0EEENS1_36VarlenDynamicPersistentTileSchedulerILi64ELi64ELi256ELi128ELb1ELb1ELb1ELb1ELb0ELb1EEEEEEEEEvNT_6ParamsE)
        .other          _ZN7cutlass13device_kernelIN5flash11enable_sm90INS1_16FlashAttnFwdSm90INS1_25CollectiveMainloopFwdSm90ILi2EN4cute5tupleIJNS5_1CILi1EEES8_S8_EEENS6_IJNS7_ILi64EEESA_SA_EEELi512ENS_10bfloat16_tEfNS_4arch4Sm90ELb0ELb1ELb1ELb1ELb0ELb1ELb0ELb0ELb0ELb1ELb1ELb0EEENS1_21CollectiveEpilogueFwdINS6_IJSA_NS7_ILi512EEESA_EEES9_SC_SE_Li256ELb1ELb1ELb1ELb0EEENS1_36VarlenDynamicPersistentTileSchedulerILi64ELi64ELi256ELi128ELb1ELb1ELb1ELb1ELb0ELb1EEEEEEEEEvNT_6ParamsE,@"STO_CUDA_ENTRY STV_DEFAULT"
_ZN7cutlass13device_kernelIN5flash11enable_sm90INS1_16FlashAttnFwdSm90INS1_25CollectiveMainloopFwdSm90ILi2EN4cute5tupleIJNS5_1CILi1EEES8_S8_EEENS6_IJNS7_ILi64EEESA_SA_EEELi512ENS_10bfloat16_tEfNS_4arch4Sm90ELb0ELb1ELb1ELb1ELb0ELb1ELb0ELb0ELb0ELb1ELb1ELb0EEENS1_21CollectiveEpilogueFwdINS6_IJSA_NS7_ILi512EEESA_EEES9_SC_SE_Li256ELb1ELb1ELb1ELb0EEENS1_36VarlenDynamicPersistentTileSchedulerILi64ELi64ELi256ELi128ELb1ELb1ELb1ELb1ELb0ELb1EEEEEEEEEvNT_6ParamsE:
[----:B------:R-:W-:Y:S01]  /*0000*/  LDC R1, c[0x0][0x37c] ;  /* 0x0000df00ff017b82 */ /* 0x000fe20000000800 */
[----:B------:R-:W-:Y:S05]  /*0010*/  EXIT ;  /* 0x000000000000794d */ /* 0x000fea0003800000 */
.L_x_9:
        /* <DEDUP_REMOVED lines=14> */
.L_x_27:


//--------------------- .text._ZN7cutlass13device_kernelIN5flash11enable_sm90INS1_16FlashAttnFwdSm90INS1_25CollectiveMainloopFwdSm90ILi2EN4cute5tupleIJNS5_1CILi1EEES8_S8_EEENS6_IJNS7_ILi64EEESA_SA_EEELi512ENS_10bfloat16_tEfNS_4arch4Sm90ELb0ELb1ELb1ELb1ELb0ELb0ELb1ELb0ELb0ELb1ELb1ELb0EEENS1_21CollectiveEpilogueFwdINS6_IJSA_NS7_ILi512EEESA_EEES9_SC_SE_Li256ELb1ELb1ELb1ELb0EEENS1_36VarlenDynamicPersistentTileSchedulerILi64ELi64ELi256ELi128ELb1ELb1ELb1ELb1ELb0ELb1EEEEEEEEEvNT_6ParamsE --------------------------
	.section	.text._ZN7cutlass13device_kernelIN5flash11enable_sm90INS1_16FlashAttnFwdSm90INS1_25CollectiveMainloopFwdSm90ILi2EN4cute5tupleIJNS5_1CILi1EEES8_S8_EEENS6_IJNS7_ILi64EEESA_SA_EEELi512ENS_10bfloat16_tEfNS_4arch4Sm90ELb0ELb1ELb1ELb1ELb0ELb0ELb1ELb0ELb0ELb1ELb1ELb0EEENS1_21CollectiveEpilogueFwdINS6_IJSA_NS7_ILi512EEESA_EEES9_SC_SE_Li256ELb1ELb1ELb1ELb0EEENS1_36VarlenDynamicPersistentTileSchedulerILi64ELi64ELi256ELi128ELb1ELb1ELb1ELb1ELb0ELb1EEEEEEEEEvNT_6ParamsE,"ax",@progbits
	.align	128
.text._ZN7cutlass13device_kernelIN5flash11enable_sm90INS1_16FlashAttnFwdSm90INS1_25CollectiveMainloopFwdSm90ILi2EN4cute5tupleIJNS5_1CILi1EEES8_S8_EEENS6_IJNS7_ILi64EEESA_SA_EEELi512ENS_10bfloat16_tEfNS_4arch4Sm90ELb0ELb1ELb1ELb1ELb0ELb0ELb1ELb0ELb0ELb1ELb1ELb0EEENS1_21CollectiveEpilogueFwdINS6_IJSA_NS7_ILi512EEESA_EEES9_SC_SE_Li256ELb1ELb1ELb1ELb0EEENS1_36VarlenDynamicPersistentTileSchedulerILi64ELi64ELi256ELi128ELb1ELb1ELb1ELb1ELb0ELb1EEEEEEEEEvNT_6ParamsE:
        .type           _ZN7cutlass13device_kernelIN5flash11enable_sm90INS1_16FlashAttnFwdSm90INS1_25CollectiveMainloopFwdSm90ILi2EN4cute5tupleIJNS5_1CILi1EEES8_S8_EEENS6_IJNS7_ILi64EEESA_SA_EEELi512ENS_10bfloat16_tEfNS_4arch4Sm90ELb0ELb1ELb1ELb1ELb0ELb0ELb1ELb0ELb0ELb1ELb1ELb0EEENS1_21CollectiveEpilogueFwdINS6_IJSA_NS7_ILi512EEESA_EEES9_SC_SE_Li256ELb1ELb1ELb1ELb0EEENS1_36VarlenDynamicPersistentTileSchedulerILi64ELi64ELi256ELi128ELb1ELb1ELb1ELb1ELb0ELb1EEEEEEEEEvNT_6ParamsE,@function
        .size           _ZN7cutlass13device_kernelIN5flash11enable_sm90INS1_16FlashAttnFwdSm90INS1_25CollectiveMainloopFwdSm90ILi2EN4cute5tupleIJNS5_1CILi1EEES8_S8_EEENS6_IJNS7_ILi64EEESA_SA_EEELi512ENS_10bfloat16_tEfNS_4arch4Sm90ELb0ELb1ELb1ELb1ELb0ELb0ELb1ELb0ELb0ELb1ELb1ELb0EEENS1_21CollectiveEpilogueFwdINS6_IJSA_NS7_ILi512EEESA_EEES9_SC_SE_Li256ELb1ELb1ELb1ELb0EEENS1_36VarlenDynamicPersistentTileSchedulerILi64ELi64ELi256ELi128ELb1ELb1ELb1ELb1ELb0ELb1EEEEEEEEEvNT_6ParamsE,(.L_x_28 - _ZN7cutlass13device_kernelIN5flash11enable_sm90INS1_16FlashAttnFwdSm90INS1_25CollectiveMainloopFwdSm90ILi2EN4cute5tupleIJNS5_1CILi1EEES8_S8_EEENS6_IJNS7_ILi64EEESA_SA_EEELi512ENS_10bfloat16_tEfNS_4arch4Sm90ELb0ELb1ELb1ELb1ELb0ELb0ELb1ELb0ELb0ELb1ELb1ELb0EEENS1_21CollectiveEpilogueFwdINS6_IJSA_NS7_ILi512EEESA_EEES9_SC_SE_Li256ELb1ELb1ELb1ELb0EEENS1_36VarlenDynamicPersistentTileSchedulerILi64ELi64ELi256ELi128ELb1ELb1ELb1ELb1ELb0ELb1EEEEEEEEEvNT_6ParamsE)
        .other          _ZN7cutlass13device_kernelIN5flash11enable_sm90INS1_16FlashAttnFwdSm90INS1_25CollectiveMainloopFwdSm90ILi2EN4cute5tupleIJNS5_1CILi1EEES8_S8_EEENS6_IJNS7_ILi64EEESA_SA_EEELi512ENS_10bfloat16_tEfNS_4arch4Sm90ELb0ELb1ELb1ELb1ELb0ELb0ELb1ELb0ELb0ELb1ELb1ELb0EEENS1_21CollectiveEpilogueFwdINS6_IJSA_NS7_ILi512EEESA_EEES9_SC_SE_Li256ELb1ELb1ELb1ELb0EEENS1_36VarlenDynamicPersistentTileSchedulerILi64ELi64ELi256ELi128ELb1ELb1ELb1ELb1ELb0ELb1EEEEEEEEEvNT_6ParamsE,@"STO_CUDA_ENTRY STV_DEFAULT"
_ZN7cutlass13device_kernelIN5flash11enable_sm90INS1_16FlashAttnFwdSm90INS1_25CollectiveMainloopFwdSm90ILi2EN4cute5tupleIJNS5_1CILi1EEES8_S8_EEENS6_IJNS7_ILi64EEESA_SA_EEELi512ENS_10bfloat16_tEfNS_4arch4Sm90ELb0ELb1ELb1ELb1ELb0ELb0ELb1ELb0ELb0ELb1ELb1ELb0EEENS1_21CollectiveEpilogueFwdINS6_IJSA_NS7_ILi512EEESA_EEES9_SC_SE_Li256ELb1ELb1ELb1ELb0EEENS1_36VarlenDynamicPersistentTileSchedulerILi64ELi64ELi256ELi128ELb1ELb1ELb1ELb1ELb0ELb1EEEEEEEEEvNT_6ParamsE:
[----:B------:R-:W-:Y:S01]  /*0000*/  LDC R1, c[0x0][0x37c] ;  /* 0x0000df00ff017b82 */ /* 0x000fe20000000800 */
[----:B------:R-:W-:Y:S05]  /*0010*/  EXIT ;  /* 0x000000000000794d */ /* 0x000fea0003800000 */
.L_x_10:
        /* <DEDUP_REMOVED lines=14> */
.L_x_28:


//--------------------- .text._ZN7cutlass13device_kernelIN5flash11enable_sm90INS1_16FlashAttnFwdSm90INS1_25CollectiveMainloopFwdSm90ILi2EN4cute5tupleIJNS5_1CILi1EEES8_S8_EEENS6_IJNS7_ILi64EEESA_SA_EEELi512ENS_10bfloat16_tEfNS_4arch4Sm90ELb0ELb1ELb1ELb1ELb0ELb1ELb1ELb0ELb0ELb1ELb1ELb0EEENS1_21CollectiveEpilogueFwdINS6_IJSA_NS7_ILi512EEESA_EEES9_SC_SE_Li256ELb1ELb1ELb1ELb0EEENS1_36VarlenDynamicPersistentTileSchedulerILi64ELi64ELi256ELi128ELb1ELb1ELb1ELb1ELb0ELb1EEEEEEEEEvNT_6ParamsE --------------------------
	.section	.text._ZN7cutlass13device_kernelIN5flash11enable_sm90INS1_16FlashAttnFwdSm90INS1_25CollectiveMainloopFwdSm90ILi2EN4cute5tupleIJNS5_1CILi1EEES8_S8_EEENS6_IJNS7_ILi64EEESA_SA_EEELi512ENS_10bfloat16_tEfNS_4arch4Sm90ELb0ELb1ELb1ELb1ELb0ELb1ELb1ELb0ELb0ELb1ELb1ELb0EEENS1_21CollectiveEpilogueFwdINS6_IJSA_NS7_ILi512EEESA_EEES9_SC_SE_Li256ELb1ELb1ELb1ELb0EEENS1_36VarlenDynamicPersistentTileSchedulerILi64ELi64ELi256ELi128ELb1ELb1ELb1ELb1ELb0ELb1EEEEEEEEEvNT_6ParamsE,"ax",@progbits
	.align	128
.text._ZN7cutlass13device_kernelIN5flash11enable_sm90INS1_16FlashAttnFwdSm90INS1_25CollectiveMainloopFwdSm90ILi2EN4cute5tupleIJNS5_1CILi1EEES8_S8_EEENS6_IJNS7_ILi64EEESA_SA_EEELi512ENS_10bfloat16_tEfNS_4arch4Sm90ELb0ELb1ELb1ELb1ELb0ELb1ELb1ELb0ELb0ELb1ELb1ELb0EEENS1_21CollectiveEpilogueFwdINS6_IJSA_NS7_ILi512EEESA_EEES9_SC_SE_Li256ELb1ELb1ELb1ELb0EEENS1_36VarlenDynamicPersistentTileSchedulerILi64ELi64ELi256ELi128ELb1ELb1ELb1ELb1ELb0ELb1EEEEEEEEEvNT_6ParamsE:
        .type           _ZN7cutlass13device_kernelIN5flash11enable_sm90INS1_16FlashAttnFwdSm90INS1_25CollectiveMainloopFwdSm90ILi2EN4cute5tupleIJNS5_1CILi1EEES8_S8_EEENS6_IJNS7_ILi64EEESA_SA_EEELi512ENS_10bfloat16_tEfNS_4arch4Sm90ELb0ELb1ELb1ELb1ELb0ELb1ELb1ELb0ELb0ELb1ELb1ELb0EEENS1_21CollectiveEpilogueFwdINS6_IJSA_NS7_ILi512EEESA_EEES9_SC_SE_Li256ELb1ELb1ELb1ELb0EEENS1_36VarlenDynamicPersistentTileSchedulerILi64ELi64ELi256ELi128ELb1ELb1ELb1ELb1ELb0ELb1EEEEEEEEEvNT_6ParamsE,@function
        .size           _ZN7cutlass13device_kernelIN5flash11enable_sm90INS1_16FlashAttnFwdSm90INS1_25CollectiveMainloopFwdSm90ILi2EN4cute5tupleIJNS5_1CILi1EEES8_S8_EEENS6_IJNS7_ILi64EEESA_SA_EEELi512ENS_10bfloat16_tEfNS_4arch4Sm90ELb0ELb1ELb1ELb1ELb0ELb1ELb1ELb0ELb0ELb1ELb1ELb0EEENS1_21CollectiveEpilogueFwdINS6_IJSA_NS7_ILi512EEESA_EEES9_SC_SE_Li256ELb1ELb1ELb1ELb0EEENS1_36VarlenDynamicPersistentTileSchedulerILi64ELi64ELi256ELi128ELb1ELb1ELb1ELb1ELb0ELb1EEEEEEEEEvNT_6ParamsE,(.L_x_29 - _ZN7cutlass13device_kernelIN5flash11enable_sm90INS1_16FlashAttnFwdSm90INS1_25CollectiveMainloopFwdSm90ILi2EN4cute5tupleIJNS5_1CILi1EEES8_S8_EEENS6_IJNS7_ILi64EEESA_SA_EEELi512ENS_10bfloat16_tEfNS_4arch4Sm90ELb0ELb1ELb1ELb1ELb0ELb1ELb1ELb0ELb0ELb1ELb1ELb0EEENS1_21CollectiveEpilogueFwdINS6_IJSA_NS7_ILi512EEESA_EEES9_SC_SE_Li256ELb1ELb1ELb1ELb0EEENS1_36VarlenDynamicPersistentTileSchedulerILi64ELi64ELi256ELi128ELb1ELb1ELb1ELb1ELb0ELb1EEEEEEEEEvNT_6ParamsE)
        .other          _ZN7cutlass13device_kernelIN5flash11enable_sm90INS1_16FlashAttnFwdSm90INS1_25CollectiveMainloopFwdSm90ILi2EN4cute5tupleIJNS5_1CILi1EEES8_S8_EEENS6_IJNS7_ILi64EEESA_SA_EEELi512ENS_10bfloat16_tEfNS_4arch4Sm90ELb0ELb1ELb1ELb1ELb0ELb1ELb1ELb0ELb0ELb1ELb1ELb0EEENS1_21CollectiveEpilogueFwdINS6_IJSA_NS7_ILi512EEESA_EEES9_SC_SE_Li256ELb1ELb1ELb1ELb0EEENS1_36VarlenDynamicPersistentTileSchedulerILi64ELi64ELi256ELi128ELb1ELb1ELb1ELb1ELb0ELb1EEEEEEEEEvNT_6ParamsE,@"STO_CUDA_ENTRY STV_DEFAULT"
_ZN7cutlass13device_kernelIN5flash11enable_sm90INS1_16FlashAttnFwdSm90INS1_25CollectiveMainloopFwdSm90ILi2EN4cute5tupleIJNS5_1CILi1EEES8_S8_EEENS6_IJNS7_ILi64EEESA_SA_EEELi512ENS_10bfloat16_tEfNS_4arch4Sm90ELb0ELb1ELb1ELb1ELb0ELb1ELb1ELb0ELb0ELb1ELb1ELb0EEENS1_21CollectiveEpilogueFwdINS6_IJSA_NS7_ILi512EEESA_EEES9_SC_SE_Li256ELb1ELb1ELb1ELb0EEENS1_36VarlenDynamicPersistentTileSchedulerILi64ELi64ELi256ELi128ELb1ELb1ELb1ELb1ELb0ELb1EEEEEEEEEvNT_6ParamsE:
[----:B------:R-:W-:Y:S01]  /*0000*/  LDC R1, c[0x0][0x37c] ;  /* 0x0000df00ff017b82 */ /* 0x000fe20000000800 */
[----:B------:R-:W-:Y:S05]  /*0010*/  EXIT ;  /* 0x000000000000794d */ /* 0x000fea0003800000 */
.L_x_11:
        /* <DEDUP_REMOVED lines=14> */
.L_x_29:


//--------------------- .text._ZN7cutlass13device_kernelIN5flash11enable_sm90INS1_16FlashAttnFwdSm90INS1_25CollectiveMainloopFwdSm90ILi2EN4cute5tupleIJNS5_1CILi1EEES8_S8_EEENS6_IJNS7_ILi64EEESA_SA_EEELi512ENS_10bfloat16_tEfNS_4arch4Sm90ELb1ELb0ELb1ELb0ELb0ELb0ELb0ELb0ELb0ELb1ELb1ELb0EEENS1_21CollectiveEpilogueFwdINS6_IJSA_NS7_ILi512EEESA_EEES9_SC_SE_Li256ELb0ELb1ELb1ELb0EEENS1_19SingleTileSchedulerILb0ELb1ELb1ELi64EEEEEEEEEvNT_6ParamsE --------------------------
	.section	.text._ZN7cutlass13device_kernelIN5flash11enable_sm90INS1_16FlashAttnFwdSm90INS1_25CollectiveMainloopFwdSm90ILi2EN4cute5tupleIJNS5_1CILi1EEES8_S8_EEENS6_IJNS7_ILi64EEESA_SA_EEELi512ENS_10bfloat16_tEfNS_4arch4Sm90ELb1ELb0ELb1ELb0ELb0ELb0ELb0ELb0ELb0ELb1ELb1ELb0EEENS1_21CollectiveEpilogueFwdINS6_IJSA_NS7_ILi512EEESA_EEES9_SC_SE_Li256ELb0ELb1ELb1ELb0EEENS1_19SingleTileSchedulerILb0ELb1ELb1ELi64EEEEEEEEEvNT_6ParamsE,"ax",@progbits
	.align	128
.text._ZN7cutlass13device_kernelIN5flash11enable_sm90INS1_16FlashAttnFwdSm90INS1_25CollectiveMainloopFwdSm90ILi2EN4cute5tupleIJNS5_1CILi1EEES8_S8_EEENS6_IJNS7_ILi64EEESA_SA_EEELi512ENS_10bfloat16_tEfNS_4arch4Sm90ELb1ELb0ELb1ELb0ELb0ELb0ELb0ELb0ELb0ELb1ELb1ELb0EEENS1_21CollectiveEpilogueFwdINS6_IJSA_NS7_ILi512EEESA_EEES9_SC_SE_Li256ELb0ELb1ELb1ELb0EEENS1_19SingleTileSchedulerILb0ELb1ELb1ELi64EEEEEEEEEvNT_6ParamsE:
        .type           _ZN7cutlass13device_kernelIN5flash11enable_sm90INS1_16FlashAttnFwdSm90INS1_25CollectiveMainloopFwdSm90ILi2EN4cute5tupleIJNS5_1CILi1EEES8_S8_EEENS6_IJNS7_ILi64EEESA_SA_EEELi512ENS_10bfloat16_tEfNS_4arch4Sm90ELb1ELb0ELb1ELb0ELb0ELb0ELb0ELb0ELb0ELb1ELb1ELb0EEENS1_21CollectiveEpilogueFwdINS6_IJSA_NS7_ILi512EEESA_EEES9_SC_SE_Li256ELb0ELb1ELb1ELb0EEENS1_19SingleTileSchedulerILb0ELb1ELb1ELi64EEEEEEEEEvNT_6ParamsE,@function
        .size           _ZN7cutlass13device_kernelIN5flash11enable_sm90INS1_16FlashAttnFwdSm90INS1_25CollectiveMainloopFwdSm90ILi2EN4cute5tupleIJNS5_1CILi1EEES8_S8_EEENS6_IJNS7_ILi64EEESA_SA_EEELi512ENS_10bfloat16_tEfNS_4arch4Sm90ELb1ELb0ELb1ELb0ELb0ELb0ELb0ELb0ELb0ELb1ELb1ELb0EEENS1_21CollectiveEpilogueFwdINS6_IJSA_NS7_ILi512EEESA_EEES9_SC_SE_Li256ELb0ELb1ELb1ELb0EEENS1_19SingleTileSchedulerILb0ELb1ELb1ELi64EEEEEEEEEvNT_6ParamsE,(.L_x_30 - _ZN7cutlass13device_kernelIN5flash11enable_sm90INS1_16FlashAttnFwdSm90INS1_25CollectiveMainloopFwdSm90ILi2EN4cute5tupleIJNS5_1CILi1EEES8_S8_EEENS6_IJNS7_ILi64EEESA_SA_EEELi512ENS_10bfloat16_tEfNS_4arch4Sm90ELb1ELb0ELb1ELb0ELb0ELb0ELb0ELb0ELb0ELb1ELb1ELb0EEENS1_21CollectiveEpilogueFwdINS6_IJSA_NS7_ILi512EEESA_EEES9_SC_SE_Li256ELb0ELb1ELb1ELb0EEENS1_19SingleTileSchedulerILb0ELb1ELb1ELi64EEEEEEEEEvNT_6ParamsE)
        .other          _ZN7cutlass13device_kernelIN5flash11enable_sm90INS1_16FlashAttnFwdSm90INS1_25CollectiveMainloopFwdSm90ILi2EN4cute5tupleIJNS5_1CILi1EEES8_S8_EEENS6_IJNS7_ILi64EEESA_SA_EEELi512ENS_10bfloat16_tEfNS_4arch4Sm90ELb1ELb0ELb1ELb0ELb0ELb0ELb0ELb0ELb0ELb1ELb1ELb0EEENS1_21CollectiveEpilogueFwdINS6_IJSA_NS7_ILi512EEESA_EEES9_SC_SE_Li256ELb0ELb1ELb1ELb0EEENS1_19SingleTileSchedulerILb0ELb1ELb1ELi64EEEEEEEEEvNT_6ParamsE,@"STO_CUDA_ENTRY STV_DEFAULT"
_ZN7cutlass13device_kernelIN5flash11enable_sm90INS1_16FlashAttnFwdSm90INS1_25CollectiveMainloopFwdSm90ILi2EN4cute5tupleIJNS5_1CILi1EEES8_S8_EEENS6_IJNS7_ILi64EEESA_SA_EEELi512ENS_10bfloat16_tEfNS_4arch4Sm90ELb1ELb0ELb1ELb0ELb0ELb0ELb0ELb0ELb0ELb1ELb1ELb0EEENS1_21CollectiveEpilogueFwdINS6_IJSA_NS7_ILi512EEESA_EEES9_SC_SE_Li256ELb0ELb1ELb1ELb0EEENS1_19SingleTileSchedulerILb0ELb1ELb1ELi64EEEEEEEEEvNT_6ParamsE:
[----:B------:R-:W-:Y:S01]  /*0000*/  LDC R1, c[0x0][0x37c] ;  /* 0x0000df00ff017b82 */ /* 0x000fe20000000800 */
[----:B------:R-:W-:Y:S05]  /*0010*/  EXIT ;  /* 0x000000000000794d */ /* 0x000fea0003800000 */
.L_x_12:
        /* <DEDUP_REMOVED lines=14> */
.L_x_30:


//--------------------- .text._ZN7cutlass13device_kernelIN5flash11enable_sm90INS1_16FlashAttnFwdSm90INS1_25CollectiveMainloopFwdSm90ILi2EN4cute5tupleIJNS5_1CILi1EEES8_S8_EEENS6_IJNS7_ILi64EEESA_SA_EEELi512ENS_10bfloat16_tEfNS_4arch4Sm90ELb1ELb0ELb1ELb0ELb0ELb0ELb1ELb0ELb0ELb1ELb1ELb0EEENS1_21CollectiveEpilogueFwdINS6_IJSA_NS7_ILi512EEESA_EEES9_SC_SE_Li256ELb0ELb1ELb1ELb0EEENS1_19SingleTileSchedulerILb0ELb1ELb1ELi64EEEEEEEEEvNT_6ParamsE --------------------------
	.section	.text._ZN7cutlass13device_kernelIN5flash11enable_sm90INS1_16FlashAttnFwdSm90INS1_25CollectiveMainloopFwdSm90ILi2EN4cute5tupleIJNS5_1CILi1EEES8_S8_EEENS6_IJNS7_ILi64EEESA_SA_EEELi512ENS_10bfloat16_tEfNS_4arch4Sm90ELb1ELb0ELb1ELb0ELb0ELb0ELb1ELb0ELb0ELb1ELb1ELb0EEENS1_21CollectiveEpilogueFwdINS6_IJSA_NS7_ILi512EEESA_EEES9_SC_SE_Li256ELb0ELb1ELb1ELb0EEENS1_19SingleTileSchedulerILb0ELb1ELb1ELi64EEEEEEEEEvNT_6ParamsE,"ax",@progbits
	.align	128
.text._ZN7cutlass13device_kernelIN5flash11enable_sm90INS1_16FlashAttnFwdSm90INS1_25CollectiveMainloopFwdSm90ILi2EN4cute5tupleIJNS5_1CILi1EEES8_S8_EEENS6_IJNS7_ILi64EEESA_SA_EEELi512ENS_10bfloat16_tEfNS_4arch4Sm90ELb1ELb0ELb1ELb0ELb0ELb0ELb1ELb0ELb0ELb1ELb1ELb0EEENS1_21CollectiveEpilogueFwdINS6_IJSA_NS7_ILi512EEESA_EEES9_SC_SE_Li256ELb0ELb1ELb1ELb0EEENS1_19SingleTileSchedulerILb0ELb1ELb1ELi64EEEEEEEEEvNT_6ParamsE:
        .type           _ZN7cutlass13device_kernelIN5flash11enable_sm90INS1_16FlashAttnFwdSm90INS1_25CollectiveMainloopFwdSm90ILi2EN4cute5tupleIJNS5_1CILi1EEES8_S8_EEENS6_IJNS7_ILi64EEESA_SA_EEELi512ENS_10bfloat16_tEfNS_4arch4Sm90ELb1ELb0ELb1ELb0ELb0ELb0ELb1ELb0ELb0ELb1ELb1ELb0EEENS1_21CollectiveEpilogueFwdINS6_IJSA_NS7_ILi512EEESA_EEES9_SC_SE_Li256ELb0ELb1ELb1ELb0EEENS1_19SingleTileSchedulerILb0ELb1ELb1ELi64EEEEEEEEEvNT_6ParamsE,@function
        .size           _ZN7cutlass13device_kernelIN5flash11enable_sm90INS1_16FlashAttnFwdSm90INS1_25CollectiveMainloopFwdSm90ILi2EN4cute5tupleIJNS5_1CILi1EEES8_S8_EEENS6_IJNS7_ILi64EEESA_SA_EEELi512ENS_10bfloat16_tEfNS_4arch4Sm90ELb1ELb0ELb1ELb0ELb0ELb0ELb1ELb0ELb0ELb1ELb1ELb0EEENS1_21CollectiveEpilogueFwdINS6_IJSA_NS7_ILi512EEESA_EEES9_SC_SE_Li256ELb0ELb1ELb1ELb0EEENS1_19SingleTileSchedulerILb0ELb1ELb1ELi64EEEEEEEEEvNT_6ParamsE,(.L_x_31 - _ZN7cutlass13device_kernelIN5flash11enable_sm90INS1_16FlashAttnFwdSm90INS1_25CollectiveMainloopFwdSm90ILi2EN4cute5tupleIJNS5_1CILi1EEES8_S8_EEENS6_IJNS7_ILi64EEESA_SA_EEELi512ENS_10bfloat16_tEfNS_4arch4Sm90ELb1ELb0ELb1ELb0ELb0ELb0ELb1ELb0ELb0ELb1ELb1ELb0EEENS1_21CollectiveEpilogueFwdINS6_IJSA_NS7_ILi512EEESA_EEES9_SC_SE_Li256ELb0ELb1ELb1ELb0EEENS1_19SingleTileSchedulerILb0ELb1ELb1ELi64EEEEEEEEEvNT_6ParamsE)
        .other          _ZN7cutlass13device_kernelIN5flash11enable_sm90INS1_16FlashAttnFwdSm90INS1_25CollectiveMainloopFwdSm90ILi2EN4cute5tupleIJNS5_1CILi1EEES8_S8_EEENS6_IJNS7_ILi64EEESA_SA_EEELi512ENS_10bfloat16_tEfNS_4arch4Sm90ELb1ELb0ELb1ELb0ELb0ELb0ELb1ELb0ELb0ELb1ELb1ELb0EEENS1_21CollectiveEpilogueFwdINS6_IJSA_NS7_ILi512EEESA_EEES9_SC_SE_Li256ELb0ELb1ELb1ELb0EEENS1_19SingleTileSchedulerILb0ELb1ELb1ELi64EEEEEEEEEvNT_6ParamsE,@"STO_CUDA_ENTRY STV_DEFAULT"
_ZN7cutlass13device_kernelIN5flash11enable_sm90INS1_16FlashAttnFwdSm90INS1_25CollectiveMainloopFwdSm90ILi2EN4cute5tupleIJNS5_1CILi1EEES8_S8_EEENS6_IJNS7_ILi64EEESA_SA_EEELi512ENS_10bfloat16_tEfNS_4arch4Sm90ELb1ELb0ELb1ELb0ELb0ELb0ELb1ELb0ELb0ELb1ELb1ELb0EEENS1_21CollectiveEpilogueFwdINS6_IJSA_NS7_ILi512EEESA_EEES9_SC_SE_Li256ELb0ELb1ELb1ELb0EEENS1_19SingleTileSchedulerILb0ELb1ELb1ELi64EEEEEEEEEvNT_6ParamsE:
[----:B------:R-:W-:Y:S01]  /*0000*/  LDC R1, c[0x0][0x37c] ;  /* 0x0000df00ff017b82 */ /* 0x000fe20000000800 */
[----:B------:R-:W-:Y:S05]  /*0010*/  EXIT ;  /* 0x000000000000794d */ /* 0x000fea0003800000 */
.L_x_13:
        /* <DEDUP_REMOVED lines=14> */
.L_x_31:


//--------------------- .text._ZN7cutlass13device_kernelIN5flash11enable_sm90INS1_16FlashAttnFwdSm90INS1_25CollectiveMainloopFwdSm90ILi2EN4cute5tupleIJNS5_1CILi1EEES8_S8_EEENS6_IJNS7_ILi64EEESA_SA_EEELi512ENS_10bfloat16_tEfNS_4arch4Sm90ELb1ELb0ELb1ELb1ELb0ELb0ELb0ELb0ELb0ELb1ELb1ELb0EEENS1_21CollectiveEpilogueFwdINS6_IJSA_NS7_ILi512EEESA_EEES9_SC_SE_Li256ELb1ELb1ELb1ELb0EEENS1_36VarlenDynamicPersistentTileSchedulerILi64ELi64ELi256ELi128ELb1ELb1ELb1ELb1ELb1ELb1EEEEEEEEEvNT_6ParamsE --------------------------
	.section	.text._ZN7cutlass13device_kernelIN5flash11enable_sm90INS1_16FlashAttnFwdSm90INS1_25CollectiveMainloopFwdSm90ILi2EN4cute5tupleIJNS5_1CILi1EEES8_S8_EEENS6_IJNS7_ILi64EEESA_SA_EEELi512ENS_10bfloat16_tEfNS_4arch4Sm90ELb1ELb0ELb1ELb1ELb0ELb0ELb0ELb0ELb0ELb1ELb1ELb0EEENS1_21CollectiveEpilogueFwdINS6_IJSA_NS7_ILi512EEESA_EEES9_SC_SE_Li256ELb1ELb1ELb1ELb0EEENS1_36VarlenDynamicPersistentTileSchedulerILi64ELi64ELi256ELi128ELb1ELb1ELb1ELb1ELb1ELb1EEEEEEEEEvNT_6ParamsE,"ax",@progbits
	.align	128
.text._ZN7cutlass13device_kernelIN5flash11enable_sm90INS1_16FlashAttnFwdSm90INS1_25CollectiveMainloopFwdSm90ILi2EN4cute5tupleIJNS5_1CILi1EEES8_S8_EEENS6_IJNS7_ILi64EEESA_SA_EEELi512ENS_10bfloat16_tEfNS_4arch4Sm90ELb1ELb0ELb1ELb1ELb0ELb0ELb0ELb0ELb0ELb1ELb1ELb0EEENS1_21CollectiveEpilogueFwdINS6_IJSA_NS7_ILi512EEESA_EEES9_SC_SE_Li256ELb1ELb1ELb1ELb0EEENS1_36VarlenDynamicPersistentTileSchedulerILi64ELi64ELi256ELi128ELb1ELb1ELb1ELb1ELb1ELb1EEEEEEEEEvNT_6ParamsE:
        .type           _ZN7cutlass13device_kernelIN5flash11enable_sm90INS1_16FlashAttnFwdSm90INS1_25CollectiveMainloopFwdSm90ILi2EN4cute5tupleIJNS5_1CILi1EEES8_S8_EEENS6_IJNS7_ILi64EEESA_SA_EEELi512ENS_10bfloat16_tEfNS_4arch4Sm90ELb1ELb0ELb1ELb1ELb0ELb0ELb0ELb0ELb0ELb1ELb1ELb0EEENS1_21CollectiveEpilogueFwdINS6_IJSA_NS7_ILi512EEESA_EEES9_SC_SE_Li256ELb1ELb1ELb1ELb0EEENS1_36VarlenDynamicPersistentTileSchedulerILi64ELi64ELi256ELi128ELb1ELb1ELb1ELb1ELb1ELb1EEEEEEEEEvNT_6ParamsE,@function
        .size           _ZN7cutlass13device_kernelIN5flash11enable_sm90INS1_16FlashAttnFwdSm90INS1_25CollectiveMainloopFwdSm90ILi2EN4cute5tupleIJNS5_1CILi1EEES8_S8_EEENS6_IJNS7_ILi64EEESA_SA_EEELi512ENS_10bfloat16_tEfNS_4arch4Sm90ELb1ELb0ELb1ELb1ELb0ELb0ELb0ELb0ELb0ELb1ELb1ELb0EEENS1_21CollectiveEpilogueFwdINS6_IJSA_NS7_ILi512EEESA_EEES9_SC_SE_Li256ELb1ELb1ELb1ELb0EEENS1_36VarlenDynamicPersistentTileSchedulerILi64ELi64ELi256ELi128ELb1ELb1ELb1ELb1ELb1ELb1EEEEEEEEEvNT_6ParamsE,(.L_x_32 - _ZN7cutlass13device_kernelIN5flash11enable_sm90INS1_16FlashAttnFwdSm90INS1_25CollectiveMainloopFwdSm90ILi2EN4cute5tupleIJNS5_1CILi1EEES8_S8_EEENS6_IJNS7_ILi64EEESA_SA_EEELi512ENS_10bfloat16_tEfNS_4arch4Sm90ELb1ELb0ELb1ELb1ELb0ELb0ELb0ELb0ELb0ELb1ELb1ELb0EEENS1_21CollectiveEpilogueFwdINS6_IJSA_NS7_ILi512EEESA_EEES9_SC_SE_Li256ELb1ELb1ELb1ELb0EEENS1_36VarlenDynamicPersistentTileSchedulerILi64ELi64ELi256ELi128ELb1ELb1ELb1ELb1ELb1ELb1EEEEEEEEEvNT_6ParamsE)
        .other          _ZN7cutlass13device_kernelIN5flash11enable_sm90INS1_16FlashAttnFwdSm90INS1_25CollectiveMainloopFwdSm90ILi2EN4cute5tupleIJNS5_1CILi1EEES8_S8_EEENS6_IJNS7_ILi64EEESA_SA_EEELi512ENS_10bfloat16_tEfNS_4arch4Sm90ELb1ELb0ELb1ELb1ELb0ELb0ELb0ELb0ELb0ELb1ELb1ELb0EEENS1_21CollectiveEpilogueFwdINS6_IJSA_NS7_ILi512EEESA_EEES9_SC_SE_Li256ELb1ELb1ELb1ELb0EEENS1_36VarlenDynamicPersistentTileSchedulerILi64ELi64ELi256ELi128ELb1ELb1ELb1ELb1ELb1ELb1EEEEEEEEEvNT_6ParamsE,@"STO_CUDA_ENTRY STV_DEFAULT"
_ZN7cutlass13device_kernelIN5flash11enable_sm90INS1_16FlashAttnFwdSm90INS1_25CollectiveMainloopFwdSm90ILi2EN4cute5tupleIJNS5_1CILi1EEES8_S8_EEENS6_IJNS7_ILi64EEESA_SA_EEELi512ENS_10bfloat16_tEfNS_4arch4Sm90ELb1ELb0ELb1ELb1ELb0ELb0ELb0ELb0ELb0ELb1ELb1ELb0EEENS1_21CollectiveEpilogueFwdINS6_IJSA_NS7_ILi512EEESA_EEES9_SC_SE_Li256ELb1ELb1ELb1ELb0EEENS1_36VarlenDynamicPersistentTileSchedulerILi64ELi64ELi256ELi128ELb1ELb1ELb1ELb1ELb1ELb1EEEEEEEEEvNT_6ParamsE:
[----:B------:R-:W-:Y:S01]  /*0000*/  LDC R1, c[0x0][0x37c] ;  /* 0x0000df00ff017b82 */ /* 0x000fe20000000800 */
[----:B------:R-:W-:Y:S05]  /*0010*/  EXIT ;  /* 0x000000000000794d */ /* 0x000fea0003800000 */
.L_x_14:
        /* <DEDUP_REMOVED lines=14> */
.L_x_32:


//--------------------- .text._ZN7cutlass13device_kernelIN5flash11enable_sm90INS1_16FlashAttnFwdSm90INS1_25CollectiveMainloopFwdSm90ILi2EN4cute5tupleIJNS5_1CILi1EEES8_S8_EEENS6_IJNS7_ILi64EEESA_SA_EEELi512ENS_10bfloat16_tEfNS_4arch4Sm90ELb1ELb0ELb1ELb1ELb0ELb1ELb0ELb0ELb0ELb1ELb1ELb0EEENS1_21CollectiveEpilogueFwdINS6_IJSA_NS7_ILi512EEESA_EEES9_SC_SE_Li256ELb1ELb1ELb1ELb0EEENS1_36VarlenDynamicPersistentTileSchedulerILi64ELi64ELi256ELi128ELb1ELb1ELb1ELb1ELb1ELb1EEEEEEEEEvNT_6ParamsE --------------------------
	.section	.text._ZN7cutlass13device_kernelIN5flash11enable_sm90INS1_16FlashAttnFwdSm90INS1_25CollectiveMainloopFwdSm90ILi2EN4cute5tupleIJNS5_1CILi1EEES8_S8_EEENS6_IJNS7_ILi64EEESA_SA_EEELi512ENS_10bfloat16_tEfNS_4arch4Sm90ELb1ELb0ELb1ELb1ELb0ELb1ELb0ELb0ELb0ELb1ELb1ELb0EEENS1_21CollectiveEpilogueFwdINS6_IJSA_NS7_ILi512EEESA_EEES9_SC_SE_Li256ELb1ELb1ELb1ELb0EEENS1_36VarlenDynamicPersistentTileSchedulerILi64ELi64ELi256ELi128ELb1ELb1ELb1ELb1ELb1ELb1EEEEEEEEEvNT_6ParamsE,"ax",@progbits
	.align	128
.text._ZN7cutlass13device_kernelIN5flash11enable_sm90INS1_16FlashAttnFwdSm90INS1_25CollectiveMainloopFwdSm90ILi2EN4cute5tupleIJNS5_1CILi1EEES8_S8_EEENS6_IJNS7_ILi64EEESA_SA_EEELi512ENS_10bfloat16_tEfNS_4arch4Sm90ELb1ELb0ELb1ELb1ELb0ELb1ELb0ELb0ELb0ELb1ELb1ELb0EEENS1_21CollectiveEpilogueFwdINS6_IJSA_NS7_ILi512EEESA_EEES9_SC_SE_Li256ELb1ELb1ELb1ELb0EEENS1_36VarlenDynamicPersistentTileSchedulerILi64ELi64ELi256ELi128ELb1ELb1ELb1ELb1ELb1ELb1EEEEEEEEEvNT_6ParamsE:
        .type           _ZN7cutlass13device_kernelIN5flash11enable_sm90INS1_16FlashAttnFwdSm90INS1_25CollectiveMainloopFwdSm90ILi2EN4cute5tupleIJNS5_1CILi1EEES8_S8_EEENS6_IJNS7_ILi64EEESA_SA_EEELi512ENS_10bfloat16_tEfNS_4arch4Sm90ELb1ELb0ELb1ELb1ELb0ELb1ELb0ELb0ELb0ELb1ELb1ELb0EEENS1_21CollectiveEpilogueFwdINS6_IJSA_NS7_ILi512EEESA_EEES9_SC_SE_Li256ELb1ELb1ELb1ELb0EEENS1_36VarlenDynamicPersistentTileSchedulerILi64ELi64ELi256ELi128ELb1ELb1ELb1ELb1ELb1ELb1EEEEEEEEEvNT_6ParamsE,@function
        .size           _ZN7cutlass13device_kernelIN5flash11enable_sm90INS1_16FlashAttnFwdSm90INS1_25CollectiveMainloopFwdSm90ILi2EN4cute5tupleIJNS5_1CILi1EEES8_S8_EEENS6_IJNS7_ILi64EEESA_SA_EEELi512ENS_10bfloat16_tEfNS_4arch4Sm90ELb1ELb0ELb1ELb1ELb0ELb1ELb0ELb0ELb0ELb1ELb1ELb0EEENS1_21CollectiveEpilogueFwdINS6_IJSA_NS7_ILi512EEESA_EEES9_SC_SE_Li256ELb1ELb1ELb1ELb0EEENS1_36VarlenDynamicPersistentTileSchedulerILi64ELi64ELi256ELi128ELb1ELb1ELb1ELb1ELb1ELb1EEEEEEEEEvNT_6ParamsE,(.L_x_33 - _ZN7cutlass13device_kernelIN5flash11enable_sm90INS1_16FlashAttnFwdSm90INS1_25CollectiveMainloopFwdSm90ILi2EN4cute5tupleIJNS5_1CILi1EEES8_S8_EEENS6_IJNS7_ILi64EEESA_SA_EEELi512ENS_10bfloat16_tEfNS_4arch4Sm90ELb1ELb0ELb1ELb1ELb0ELb1ELb0ELb0ELb0ELb1ELb1ELb0EEENS1_21CollectiveEpilogueFwdINS6_IJSA_NS7_ILi512EEESA_EEES9_SC_SE_Li256ELb1ELb1ELb1ELb0EEENS1_36VarlenDynamicPersistentTileSchedulerILi64ELi64ELi256ELi128ELb1ELb1ELb1ELb1ELb1ELb1EEEEEEEEEvNT_6ParamsE)
        .other          _ZN7cutlass13device_kernelIN5flash11enable_sm90INS1_16FlashAttnFwdSm90INS1_25CollectiveMainloopFwdSm90ILi2EN4cute5tupleIJNS5_1CILi1EEES8_S8_EEENS6_IJNS7_ILi64EEESA_SA_EEELi512ENS_10bfloat16_tEfNS_4arch4Sm90ELb1ELb0ELb1ELb1ELb0ELb1ELb0ELb0ELb0ELb1ELb1ELb0EEENS1_21CollectiveEpilogueFwdINS6_IJSA_NS7_ILi512EEESA_EEES9_SC_SE_Li256ELb1ELb1ELb1ELb0EEENS1_36VarlenDynamicPersistentTileSchedulerILi64ELi64ELi256ELi128ELb1ELb1ELb1ELb1ELb1ELb1EEEEEEEEEvNT_6ParamsE,@"STO_CUDA_ENTRY STV_DEFAULT"
_ZN7cutlass13device_kernelIN5flash11enable_sm90INS1_16FlashAttnFwdSm90INS1_25CollectiveMainloopFwdSm90ILi2EN4cute5tupleIJNS5_1CILi1EEES8_S8_EEENS6_IJNS7_ILi64EEESA_SA_EEELi512ENS_10bfloat16_tEfNS_4arch4Sm90ELb1ELb0ELb1ELb1ELb0ELb1ELb0ELb0ELb0ELb1ELb1ELb0EEENS1_21CollectiveEpilogueFwdINS6_IJSA_NS7_ILi512EEESA_EEES9_SC_SE_Li256ELb1ELb1ELb1ELb0EEENS1_36VarlenDynamicPersistentTileSchedulerILi64ELi64ELi256ELi128ELb1ELb1ELb1ELb1ELb1ELb1EEEEEEEEEvNT_6ParamsE:
[----:B------:R-:W-:Y:S01]  /*0000*/  LDC R1, c[0x0][0x37c] ;  /* 0x0000df00ff017b82 */ /* 0x000fe20000000800 */
[----:B------:R-:W-:Y:S05]  /*0010*/  EXIT ;  /* 0x000000000000794d */ /* 0x000fea0003800000 */
.L_x_15:
        /* <DEDUP_REMOVED lines=14> */
.L_x_33:


//--------------------- .text._ZN7cutlass13device_kernelIN5flash11enable_sm90INS1_16FlashAttnFwdSm90INS1_25CollectiveMainloopFwdSm90ILi2EN4cute5tupleIJNS5_1CILi1EEES8_S8_EEENS6_IJNS7_ILi64EEESA_SA_EEELi512ENS_10bfloat16_tEfNS_4arch4Sm90ELb1ELb0ELb1ELb1ELb0ELb0ELb1ELb0ELb0ELb1ELb1ELb0EEENS1_21CollectiveEpilogueFwdINS6_IJSA_NS7_ILi512EEESA_EEES9_SC_SE_Li256ELb1ELb1ELb1ELb0EEENS1_36VarlenDynamicPersistentTileSchedulerILi64ELi64ELi256ELi128ELb1ELb1ELb1ELb1ELb1ELb1EEEEEEEEEvNT_6ParamsE --------------------------
	.section	.text._ZN7cutlass13device_kernelIN5flash11enable_sm90INS1_16FlashAttnFwdSm90INS1_25CollectiveMainloopFwdSm90ILi2EN4cute5tupleIJNS5_1CILi1EEES8_S8_EEENS6_IJNS7_ILi64EEESA_SA_EEELi512ENS_10bfloat16_tEfNS_4arch4Sm90ELb1ELb0ELb1ELb1ELb0ELb0ELb1ELb0ELb0ELb1ELb1ELb0EEENS1_21CollectiveEpilogueFwdINS6_IJSA_NS7_ILi512EEESA_EEES9_SC_SE_Li256ELb1ELb1ELb1ELb0EEENS1_36VarlenDynamicPersistentTileSchedulerILi64ELi64ELi256ELi128ELb1ELb1ELb1ELb1ELb1ELb1EEEEEEEEEvNT_6ParamsE,"ax",@progbits
	.align	128
.text._ZN7cutlass13device_kernelIN5flash11enable_sm90INS1_16FlashAttnFwdSm90INS1_25CollectiveMainloopFwdSm90ILi2EN4cute5tupleIJNS5_1CILi1EEES8_S8_EEENS6_IJNS7_ILi64EEESA_SA_EEELi512ENS_10bfloat16_tEfNS_4arch4Sm90ELb1ELb0ELb1ELb1ELb0ELb0ELb1ELb0ELb0ELb1ELb1ELb0EEENS1_21CollectiveEpilogueFwdINS6_IJSA_NS7_ILi512EEESA_EEES9_SC_SE_Li256ELb1ELb1ELb1ELb0EEENS1_36VarlenDynamicPersistentTileSchedulerILi64ELi64ELi256ELi128ELb1ELb1ELb1ELb1ELb1ELb1EEEEEEEEEvNT_6ParamsE:
        .type           _ZN7cutlass13device_kernelIN5flash11enable_sm90INS1_16FlashAttnFwdSm90INS1_25CollectiveMainloopFwdSm90ILi2EN4cute5tupleIJNS5_1CILi1EEES8_S8_EEENS6_IJNS7_ILi64EEESA_SA_EEELi512ENS_10bfloat16_tEfNS_4arch4Sm90ELb1ELb0ELb1ELb1ELb0ELb0ELb1ELb0ELb0ELb1ELb1ELb0EEENS1_21CollectiveEpilogueFwdINS6_IJSA_NS7_ILi512EEESA_EEES9_SC_SE_Li256ELb1ELb1ELb1ELb0EEENS1_36VarlenDynamicPersistentTileSchedulerILi64ELi64ELi256ELi128ELb1ELb1ELb1ELb1ELb1ELb1EEEEEEEEEvNT_6ParamsE,@function
        .size           _ZN7cutlass13device_kernelIN5flash11enable_sm90INS1_16FlashAttnFwdSm90INS1_25CollectiveMainloopFwdSm90ILi2EN4cute5tupleIJNS5_1CILi1EEES8_S8_EEENS6_IJNS7_ILi64EEESA_SA_EEELi512ENS_10bfloat16_tEfNS_4arch4Sm90ELb1ELb0ELb1ELb1ELb0ELb0ELb1ELb0ELb0ELb1ELb1ELb0EEENS1_21CollectiveEpilogueFwdINS6_IJSA_NS7_ILi512EEESA_EEES9_SC_SE_Li256ELb1ELb1ELb1ELb0EEENS1_36VarlenDynamicPersistentTileSchedulerILi64ELi64ELi256ELi128ELb1ELb1ELb1ELb1ELb1ELb1EEEEEEEEEvNT_6ParamsE,(.L_x_34 - _ZN7cutlass13device_kernelIN5flash11enable_sm90INS1_16FlashAttnFwdSm90INS1_25CollectiveMainloopFwdSm90ILi2EN4cute5tupleIJNS5_1CILi1EEES8_S8_EEENS6_IJNS7_ILi64EEESA_SA_EEELi512ENS_10bfloat16_tEfNS_4arch4Sm90ELb1ELb0ELb1ELb1ELb0ELb0ELb1ELb0ELb0ELb1ELb1ELb0EEENS1_21CollectiveEpilogueFwdINS6_IJSA_NS7_ILi512EEESA_EEES9_SC_SE_Li256ELb1ELb1ELb1ELb0EEENS1_36VarlenDynamicPersistentTileSchedulerILi64ELi64ELi256ELi128ELb1ELb1ELb1ELb1ELb1ELb1EEEEEEEEEvNT_6ParamsE)
        .other          _ZN7cutlass13device_kernelIN5flash11enable_sm90INS1_16FlashAttnFwdSm90INS1_25CollectiveMainloopFwdSm90ILi2EN4cute5tupleIJNS5_1CILi1EEES8_S8_EEENS6_IJNS7_ILi64EEESA_SA_EEELi512ENS_10bfloat16_tEfNS_4arch4Sm90ELb1ELb0ELb1ELb1ELb0ELb0ELb1ELb0ELb0ELb1ELb1ELb0EEENS1_21CollectiveEpilogueFwdINS6_IJSA_NS7_ILi512EEESA_EEES9_SC_SE_Li256ELb1ELb1ELb1ELb0EEENS1_36VarlenDynamicPersistentTileSchedulerILi64ELi64ELi256ELi128ELb1ELb1ELb1ELb1ELb1ELb1EEEEEEEEEvNT_6ParamsE,@"STO_CUDA_ENTRY STV_DEFAULT"
_ZN7cutlass13device_kernelIN5flash11enable_sm90INS1_16FlashAttnFwdSm90INS1_25CollectiveMainloopFwdSm90ILi2EN4cute5tupleIJNS5_1CILi1EEES8_S8_EEENS6_IJNS7_ILi64EEESA_SA_EEELi512ENS_10bfloat16_tEfNS_4arch4Sm90ELb1ELb0ELb1ELb1ELb0ELb0ELb1ELb0ELb0ELb1ELb1ELb0EEENS1_21CollectiveEpilogueFwdINS6_IJSA_NS7_ILi512EEESA_EEES9_SC_SE_Li256ELb1ELb1ELb1ELb0EEENS1_36VarlenDynamicPersistentTileSchedulerILi64ELi64ELi256ELi128ELb1ELb1ELb1ELb1ELb1ELb1EEEEEEEEEvNT_6ParamsE:
[----:B------:R-:W-:Y:S01]  /*0000*/  LDC R1, c[0x0][0x37c] ;  /* 0x0000df00ff017b82 */ /* 0x000fe20000000800 */
[----:B------:R-:W-:Y:S05]  /*0010*/  EXIT ;  /* 0x000000000000794d */ /* 0x000fea0003800000 */
.L_x_16:
        /* <DEDUP_REMOVED lines=14> */
.L_x_34:


//--------------------- .text._ZN7cutlass13device_kernelIN5flash11enable_sm90INS1_16FlashAttnFwdSm90INS1_25CollectiveMainloopFwdSm90ILi2EN4cute5tupleIJNS5_1CILi1EEES8_S8_EEENS6_IJNS7_ILi64EEESA_SA_EEELi512ENS_10bfloat16_tEfNS_4arch4Sm90ELb1ELb0ELb1ELb1ELb0ELb1ELb1ELb0ELb0ELb1ELb1ELb0EEENS1_21CollectiveEpilogueFwdINS6_IJSA_NS7_ILi512EEESA_EEES9_SC_SE_Li256ELb1ELb1ELb1ELb0EEENS1_36VarlenDynamicPersistentTileSchedulerILi64ELi64ELi256ELi128ELb1ELb1ELb1ELb1ELb1ELb1EEEEEEEEEvNT_6ParamsE --------------------------
	.section	.text._ZN7cutlass13device_kernelIN5flash11enable_sm90INS1_16FlashAttnFwdSm90INS1_25CollectiveMainloopFwdSm90ILi2EN4cute5tupleIJNS5_1CILi1EEES8_S8_EEENS6_IJNS7_ILi64EEESA_SA_EEELi512ENS_10bfloat16_tEfNS_4arch4Sm90ELb1ELb0ELb1ELb1ELb0ELb1ELb1ELb0ELb0ELb1ELb1ELb0EEENS1_21CollectiveEpilogueFwdINS6_IJSA_NS7_ILi512EEESA_EEES9_SC_SE_Li256ELb1ELb1ELb1ELb0EEENS1_36VarlenDynamicPersistentTileSchedulerILi64ELi64ELi256ELi128ELb1ELb1ELb1ELb1ELb1ELb1EEEEEEEEEvNT_6ParamsE,"ax",@progbits
	.align	128
.text._ZN7cutlass13device_kernelIN5flash11enable_sm90INS1_16FlashAttnFwdSm90INS1_25CollectiveMainloopFwdSm90ILi2EN4cute5tupleIJNS5_1CILi1EEES8_S8_EEENS6_IJNS7_ILi64EEESA_SA_EEELi512ENS_10bfloat16_tEfNS_4arch4Sm90ELb1ELb0ELb1ELb1ELb0ELb1ELb1ELb0ELb0ELb1ELb1ELb0EEENS1_21CollectiveEpilogueFwdINS6_IJSA_NS7_ILi512EEESA_EEES9_SC_SE_Li256ELb1ELb1ELb1ELb0EEENS1_36VarlenDynamicPersistentTileSchedulerILi64ELi64ELi256ELi128ELb1ELb1ELb1ELb1ELb1ELb1EEEEEEEEEvNT_6ParamsE:
        .type           _ZN7cutlass13device_kernelIN5flash11enable_sm90INS1_16FlashAttnFwdSm90INS1_25CollectiveMainloopFwdSm90ILi2EN4cute5tupleIJNS5_1CILi1EEES8_S8_EEENS6_IJNS7_ILi64EEESA_SA_EEELi512ENS_10bfloat16_tEfNS_4arch4Sm90ELb1ELb0ELb1ELb1ELb0ELb1ELb1ELb0ELb0ELb1ELb1ELb0EEENS1_21CollectiveEpilogueFwdINS6_IJSA_NS7_ILi512EEESA_EEES9_SC_SE_Li256ELb1ELb1ELb1ELb0EEENS1_36VarlenDynamicPersistentTileSchedulerILi64ELi64ELi256ELi128ELb1ELb1ELb1ELb1ELb1ELb1EEEEEEEEEvNT_6ParamsE,@function
        .size           _ZN7cutlass13device_kernelIN5flash11enable_sm90INS1_16FlashAttnFwdSm90INS1_25CollectiveMainloopFwdSm90ILi2EN4cute5tupleIJNS5_1CILi1EEES8_S8_EEENS6_IJNS7_ILi64EEESA_SA_EEELi512ENS_10bfloat16_tEfNS_4arch4Sm90ELb1ELb0ELb1ELb1ELb0ELb1ELb1ELb0ELb0ELb1ELb1ELb0EEENS1_21CollectiveEpilogueFwdINS6_IJSA_NS7_ILi512EEESA_EEES9_SC_SE_Li256ELb1ELb1ELb1ELb0EEENS1_36VarlenDynamicPersistentTileSchedulerILi64ELi64ELi256ELi128ELb1ELb1ELb1ELb1ELb1ELb1EEEEEEEEEvNT_6ParamsE,(.L_x_35 - _ZN7cutlass13device_kernelIN5flash11enable_sm90INS1_16FlashAttnFwdSm90INS1_25CollectiveMainloopFwdSm90ILi2EN4cute5tupleIJNS5_1CILi1EEES8_S8_EEENS6_IJNS7_ILi64EEESA_SA_EEELi512ENS_10bfloat16_tEfNS_4arch4Sm90ELb1ELb0ELb1ELb1ELb0ELb1ELb1ELb0ELb0ELb1ELb1ELb0EEENS1_21CollectiveEpilogueFwdINS6_IJSA_NS7_ILi512EEESA_EEES9_SC_SE_Li256ELb1ELb1ELb1ELb0EEENS1_36VarlenDynamicPersistentTileSchedulerILi64ELi64ELi256ELi128ELb1ELb1ELb1ELb1ELb1ELb1EEEEEEEEEvNT_6ParamsE)
        .other          _ZN7cutlass13device_kernelIN5flash11enable_sm90INS1_16FlashAttnFwdSm90INS1_25CollectiveMainloopFwdSm90ILi2EN4cute5tupleIJNS5_1CILi1EEES8_S8_EEENS6_IJNS7_ILi64EEESA_SA_EEELi512ENS_10bfloat16_tEfNS_4arch4Sm90ELb1ELb0ELb1ELb1ELb0ELb1ELb1ELb0ELb0ELb1ELb1ELb0EEENS1_21CollectiveEpilogueFwdINS6_IJSA_NS7_ILi512EEESA_EEES9_SC_SE_Li256ELb1ELb1ELb1ELb0EEENS1_36VarlenDynamicPersistentTileSchedulerILi64ELi64ELi256ELi128ELb1ELb1ELb1ELb1ELb1ELb1EEEEEEEEEvNT_6ParamsE,@"STO_CUDA_ENTRY STV_DEFAULT"
_ZN7cutlass13device_kernelIN5flash11enable_sm90INS1_16FlashAttnFwdSm90INS1_25CollectiveMainloopFwdSm90ILi2EN4cute5tupleIJNS5_1CILi1EEES8_S8_EEENS6_IJNS7_ILi64EEESA_SA_EEELi512ENS_10bfloat16_tEfNS_4arch4Sm90ELb1ELb0ELb1ELb1ELb0ELb1ELb1ELb0ELb0ELb1ELb1ELb0EEENS1_21CollectiveEpilogueFwdINS6_IJSA_NS7_ILi512EEESA_EEES9_SC_SE_Li256ELb1ELb1ELb1ELb0EEENS1_36VarlenDynamicPersistentTileSchedulerILi64ELi64ELi256ELi128ELb1ELb1ELb1ELb1ELb1ELb1EEEEEEEEEvNT_6ParamsE:
[----:B------:R-:W-:Y:S01]  /*0000*/  LDC R1, c[0x0][0x37c] ;  /* 0x0000df00ff017b82 */ /* 0x000fe20000000800 */
[----:B------:R-:W-:Y:S05]  /*0010*/  EXIT ;  /* 0x000000000000794d */ /* 0x000fea0003800000 */
.L_x_17:
        /* <DEDUP_REMOVED lines=14> */
.L_x_35:


//--------------------- .nv.shared.reserved.0     --------------------------
	.section	.nv.shared.reserved.0,"aw",@nobits
	.weak		__nv_reservedSMEM_offset_0_alias
	.size		__nv_reservedSMEM_offset_0_alias, 0, 64
	.other		__nv_reservedSMEM_offset_0_alias,@"STO_CUDA_RESERVED_SHARED STV_DEFAULT"
__nv_reservedSMEM_offset_0_alias:
	.zero		0
	.zero		64


//--------------------- .nv.global                --------------------------
	.section	.nv.global,"aw",@nobits
.nv.global:
	.type		_ZN83_INTERNAL_5266b999_47_flash_fwd_hdim64_512_bf16_split_softcap_sm90_cu_ceb34e2a_34704cute1_E,@object
	.size		_ZN83_INTERNAL_5266b999_47_flash_fwd_hdim64_512_bf16_split_softcap_sm90_cu_ceb34e2a_34704cute1_E,(_ZN83_INTERNAL_5266b999_47_flash_fwd_hdim64_512_bf16_split_softcap_sm90_cu_ceb34e2a_34704cuda3std3__45__cpo6cbeginE - _ZN83_INTERNAL_5266b999_47_flash_fwd_hdim64_512_bf16_split_softcap_sm90_cu_ceb34e2a_34704cute1_E)
_ZN83_INTERNAL_5266b999_47_flash_fwd_hdim64_512_bf16_split_softcap_sm90_cu_ceb34e2a_34704cute1_E:
	.zero		1
	.type		_ZN83_INTERNAL_5266b999_47_flash_fwd_hdim64_512_bf16_split_softcap_sm90_cu_ceb34e2a_34704cuda3std3__45__cpo6cbeginE,@object
	.size		_ZN83_INTERNAL_5266b999_47_flash_fwd_hdim64_512_bf16_split_softcap_sm90_cu_ceb34e2a_34704cuda3std3__45__cpo6cbeginE,(_ZN83_INTERNAL_5266b999_47_flash_fwd_hdim64_512_bf16_split_softcap_sm90_cu_ceb34e2a_34704cuda3std3__48in_placeE - _ZN83_INTERNAL_5266b999_47_flash_fwd_hdim64_512_bf16_split_softcap_sm90_cu_ceb34e2a_34704cuda3std3__45__cpo6cbeginE)
_ZN83_INTERNAL_5266b999_47_flash_fwd_hdim64_512_bf16_split_softcap_sm90_cu_ceb34e2a_34704cuda3std3__45__cpo6cbeginE:
	.zero		1
	.type		_ZN83_INTERNAL_5266b999_47_flash_fwd_hdim64_512_bf16_split_softcap_sm90_cu_ceb34e2a_34704cuda3std3__48in_placeE,@object
	.size		_ZN83_INTERNAL_5266b999_47_flash_fwd_hdim64_512_bf16_split_softcap_sm90_cu_ceb34e2a_34704cuda3std3__48in_placeE,(_ZN83_INTERNAL_5266b999_47_flash_fwd_hdim64_512_bf16_split_softcap_sm90_cu_ceb34e2a_34704cuda3std6ranges3__45__cpo9iter_moveE - _ZN83_INTERNAL_5266b999_47_flash_fwd_hdim64_512_bf16_split_softcap_sm90_cu_ceb34e2a_34704cuda3std3__48in_placeE)
_ZN83_INTERNAL_5266b999_47_flash_fwd_hdim64_512_bf16_split_softcap_sm90_cu_ceb34e2a_34704cuda3std3__48in_placeE:
	.zero		1
	.type		_ZN83_INTERNAL_5266b999_47_flash_fwd_hdim64_512_bf16_split_softcap_sm90_cu_ceb34e2a_34704cuda3std6ranges3__45__cpo9iter_moveE,@object
	.size		_ZN83_INTERNAL_5266b999_47_flash_fwd_hdim64_512_bf16_split_softcap_sm90_cu_ceb34e2a_34704cuda3std6ranges3__45__cpo9iter_moveE,(_ZN83_INTERNAL_5266b999_47_flash_fwd_hdim64_512_bf16_split_softcap_sm90_cu_ceb34e2a_34704cuda3std3__45__cpo5beginE - _ZN83_INTERNAL_5266b999_47_flash_fwd_hdim64_512_bf16_split_softcap_sm90_cu_ceb34e2a_34704cuda3std6ranges3__45__cpo9iter_moveE)
_ZN83_INTERNAL_5266b999_47_flash_fwd_hdim64_512_bf16_split_softcap_sm90_cu_ceb34e2a_34704cuda3std6ranges3__45__cpo9iter_moveE:
	.zero		1
	.type		_ZN83_INTERNAL_5266b999_47_flash_fwd_hdim64_512_bf16_split_softcap_sm90_cu_ceb34e2a_34704cuda3std3__45__cpo5beginE,@object
	.size		_ZN83_INTERNAL_5266b999_47_flash_fwd_hdim64_512_bf16_split_softcap_sm90_cu_ceb34e2a_34704cuda3std3__45__cpo5beginE,(_ZN83_INTERNAL_5266b999_47_flash_fwd_hdim64_512_bf16_split_softcap_sm90_cu_ceb34e2a_34704cuda3std3__485_GLOBAL__N__5266b999_47_flash_fwd_hdim64_512_bf16_split_softcap_sm90_cu_ceb34e2a_34706ignoreE - _ZN83_INTERNAL_5266b999_47_flash_fwd_hdim64_512_bf16_split_softcap_sm90_cu_ceb34e2a_34704cuda3std3__45__cpo5beginE)
_ZN83_INTERNAL_5266b999_47_flash_fwd_hdim64_512_bf16_split_softcap_sm90_cu_ceb34e2a_34704cuda3std3__45__cpo5beginE:
	.zero		1
	.type		_ZN83_INTERNAL_5266b999_47_flash_fwd_hdim64_512_bf16_split_softcap_sm90_cu_ceb34e2a_34704cuda3std3__485_GLOBAL__N__5266b999_47_flash_fwd_hdim64_512_bf16_split_softcap_sm90_cu_ceb34e2a_34706ignoreE,@object
	.size		_ZN83_INTERNAL_5266b999_47_flash_fwd_hdim64_512_bf16_split_softcap_sm90_cu_ceb34e2a_34704cuda3std3__485_GLOBAL__N__5266b999_47_flash_fwd_hdim64_512_bf16_split_softcap_sm90_cu_ceb34e2a_34706ignoreE,(_ZN83_INTERNAL_5266b999_47_flash_fwd_hdim64_512_bf16_split_softcap_sm90_cu_ceb34e2a_34704cute7productE - _ZN83_INTERNAL_5266b999_47_flash_fwd_hdim64_512_bf16_split_softcap_sm90_cu_ceb34e2a_34704cuda3std3__485_GLOBAL__N__5266b999_47_flash_fwd_hdim64_512_bf16_split_softcap_sm90_cu_ceb34e2a_34706ignoreE)
_ZN83_INTERNAL_5266b999_47_flash_fwd_hdim64_512_bf16_split_softcap_sm90_cu_ceb34e2a_34704cuda3std3__485_GLOBAL__N__5266b999_47_flash_fwd_hdim64_512_bf16_split_softcap_sm90_cu_ceb34e2a_34706ignoreE:
	.zero		1
	.type		_ZN83_INTERNAL_5266b999_47_flash_fwd_hdim64_512_bf16_split_softcap_sm90_cu_ceb34e2a_34704cute7productE,@object
	.size		_ZN83_INTERNAL_5266b999_47_flash_fwd_hdim64_512_bf16_split_softcap_sm90_cu_ceb34e2a_34704cute7productE,(_ZN83_INTERNAL_5266b999_47_flash_fwd_hdim64_512_bf16_split_softcap_sm90_cu_ceb34e2a_34704cuda3std3__45__cpo3endE - _ZN83_INTERNAL_5266b999_47_flash_fwd_hdim64_512_bf16_split_softcap_sm90_cu_ceb34e2a_34704cute7productE)
_ZN83_INTERNAL_5266b999_47_flash_fwd_hdim64_512_bf16_split_softcap_sm90_cu_ceb34e2a_34704cute7productE:
	.zero		1
	.type		_ZN83_INTERNAL_5266b999_47_flash_fwd_hdim64_512_bf16_split_softcap_sm90_cu_ceb34e2a_34704cuda3std3__45__cpo3endE,@object
	.size		_ZN83_INTERNAL_5266b999_47_flash_fwd_hdim64_512_bf16_split_softcap_sm90_cu_ceb34e2a_34704cuda3std3__45__cpo3endE,(_ZN83_INTERNAL_5266b999_47_flash_fwd_hdim64_512_bf16_split_softcap_sm90_cu_ceb34e2a_34704cuda3std3__419piecewise_constructE - _ZN83_INTERNAL_5266b999_47_flash_fwd_hdim64_512_bf16_split_softcap_sm90_cu_ceb34e2a_34704cuda3std3__45__cpo3endE)
_ZN83_INTERNAL_5266b999_47_flash_fwd_hdim64_512_bf16_split_softcap_sm90_cu_ceb34e2a_34704cuda3std3__45__cpo3endE:
	.zero		1
	.type		_ZN83_INTERNAL_5266b999_47_flash_fwd_hdim64_512_bf16_split_softcap_sm90_cu_ceb34e2a_34704cuda3std3__419piecewise_constructE,@object
	.size		_ZN83_INTERNAL_5266b999_47_flash_fwd_hdim64_512_bf16_split_softcap_sm90_cu_ceb34e2a_34704cuda3std3__419piecewise_constructE,(_ZN83_INTERNAL_5266b999_47_flash_fwd_hdim64_512_bf16_split_softcap_sm90_cu_ceb34e2a_34704cuda3std3__45__cpo4cendE - _ZN83_INTERNAL_5266b999_47_flash_fwd_hdim64_512_bf16_split_softcap_sm90_cu_ceb34e2a_34704cuda3std3__419piecewise_constructE)
_ZN83_INTERNAL_5266b999_47_flash_fwd_hdim64_512_bf16_split_softcap_sm90_cu_ceb34e2a_34704cuda3std3__419piecewise_constructE:
	.zero		1
	.type		_ZN83_INTERNAL_5266b999_47_flash_fwd_hdim64_512_bf16_split_softcap_sm90_cu_ceb34e2a_34704cuda3std3__45__cpo4cendE,@object
	.size		_ZN83_INTERNAL_5266b999_47_flash_fwd_hdim64_512_bf16_split_softcap_sm90_cu_ceb34e2a_34704cuda3std3__45__cpo4cendE,(_ZN83_INTERNAL_5266b999_47_flash_fwd_hdim64_512_bf16_split_softcap_sm90_cu_ceb34e2a_34704cuda3std6ranges3__45__cpo4swapE - _ZN83_INTERNAL_5266b999_47_flash_fwd_hdim64_512_bf16_split_softcap_sm90_cu_ceb34e2a_34704cuda3std3__45__cpo4cendE)
_ZN83_INTERNAL_5266b999_47_flash_fwd_hdim64_512_bf16_split_softcap_sm90_cu_ceb34e2a_34704cuda3std3__45__cpo4cendE:
	.zero		1
	.type		_ZN83_INTERNAL_5266b999_47_flash_fwd_hdim64_512_bf16_split_softcap_sm90_cu_ceb34e2a_34704cuda3std6ranges3__45__cpo4swapE,@object
	.size		_ZN83_INTERNAL_5266b999_47_flash_fwd_hdim64_512_bf16_split_softcap_sm90_cu_ceb34e2a_34704cuda3std6ranges3__45__cpo4swapE,(.L_7 - _ZN83_INTERNAL_5266b999_47_flash_fwd_hdim64_512_bf16_split_softcap_sm90_cu_ceb34e2a_34704cuda3std6ranges3__45__cpo4swapE)
_ZN83_INTERNAL_5266b999_47_flash_fwd_hdim64_512_bf16_split_softcap_sm90_cu_ceb34e2a_34704cuda3std6ranges3__45__cpo4swapE:
	.zero		1
.L_7:


//--------------------- .nv.constant0._ZN7cutlass13device_kernelIN5flash11enable_sm90INS1_16FlashAttnFwdSm90INS1_25CollectiveMainloopFwdSm90ILi2EN4cute5tupleIJNS5_1CILi1EEES8_S8_EEENS6_IJNS7_ILi64EEESA_SA_EEELi512ENS_10bfloat16_tEfNS_4arch4Sm90ELb0ELb0ELb1ELb0ELb0ELb0ELb0ELb0ELb0ELb1ELb1ELb0EEENS1_21CollectiveEpilogueFwdINS6_IJSA_NS7_ILi512EEESA_EEES9_SC_SE_Li256ELb0ELb1ELb1ELb0EEENS1_19SingleTileSchedulerILb0ELb1ELb1ELi64EEEEEEEEEvNT_6ParamsE --------------------------
	.section	.nv.constant0._ZN7cutlass13device_kernelIN5flash11enable_sm90INS1_16FlashAttnFwdSm90INS1_25CollectiveMainloopFwdSm90ILi2EN4cute5tupleIJNS5_1CILi1EEES8_S8_EEENS6_IJNS7_ILi64EEESA_SA_EEELi512ENS_10bfloat16_tEfNS_4arch4Sm90ELb0ELb0ELb1ELb0ELb0ELb0ELb0ELb0ELb0ELb1ELb1ELb0EEENS1_21CollectiveEpilogueFwdINS6_IJSA_NS7_ILi512EEESA_EEES9_SC_SE_Li256ELb0ELb1ELb1ELb0EEENS1_19SingleTileSchedulerILb0ELb1ELb1ELi64EEEEEEEEEvNT_6ParamsE,"a",@progbits
	.sectionflags	@""
	.align	4
.nv.constant0._ZN7cutlass13device_kernelIN5flash11enable_sm90INS1_16FlashAttnFwdSm90INS1_25CollectiveMainloopFwdSm90ILi2EN4cute5tupleIJNS5_1CILi1EEES8_S8_EEENS6_IJNS7_ILi64EEESA_SA_EEELi512ENS_10bfloat16_tEfNS_4arch4Sm90ELb0ELb0ELb1ELb0ELb0ELb0ELb0ELb0ELb0ELb1ELb1ELb0EEENS1_21CollectiveEpilogueFwdINS6_IJSA_NS7_ILi512EEESA_EEES9_SC_SE_Li256ELb0ELb1ELb1ELb0EEENS1_19SingleTileSchedulerILb0ELb1ELb1ELi64EEEEEEEEEvNT_6ParamsE:
	.zero		3456


//--------------------- .nv.constant0._ZN7cutlass13device_kernelIN5flash11enable_sm90INS1_16FlashAttnFwdSm90INS1_25CollectiveMainloopFwdSm90ILi2EN4cute5tupleIJNS5_1CILi1EEES8_S8_EEENS6_IJNS7_ILi64EEESA_SA_EEELi512ENS_10bfloat16_tEfNS_4arch4Sm90ELb0ELb0ELb1ELb0ELb0ELb0ELb1ELb0ELb0ELb1ELb1ELb0EEENS1_21CollectiveEpilogueFwdINS6_IJSA_NS7_ILi512EEESA_EEES9_SC_SE_Li256ELb0ELb1ELb1ELb0EEENS1_19SingleTileSchedulerILb0ELb1ELb1ELi64EEEEEEEEEvNT_6ParamsE --------------------------
	.section	.nv.constant0._ZN7cutlass13device_kernelIN5flash11enable_sm90INS1_16FlashAttnFwdSm90INS1_25CollectiveMainloopFwdSm90ILi2EN4cute5tupleIJNS5_1CILi1EEES8_S8_EEENS6_IJNS7_ILi64EEESA_SA_EEELi512ENS_10bfloat16_tEfNS_4arch4Sm90ELb0ELb0ELb1ELb0ELb0ELb0ELb1ELb0ELb0ELb1ELb1ELb0EEENS1_21CollectiveEpilogueFwdINS6_IJSA_NS7_ILi512EEESA_EEES9_SC_SE_Li256ELb0ELb1ELb1ELb0EEENS1_19SingleTileSchedulerILb0ELb1ELb1ELi64EEEEEEEEEvNT_6ParamsE,"a",@progbits
	.sectionflags	@""
	.align	4
.nv.constant0._ZN7cutlass13device_kernelIN5flash11enable_sm90INS1_16FlashAttnFwdSm90INS1_25CollectiveMainloopFwdSm90ILi2EN4cute5tupleIJNS5_1CILi1EEES8_S8_EEENS6_IJNS7_ILi64EEESA_SA_EEELi512ENS_10bfloat16_tEfNS_4arch4Sm90ELb0ELb0ELb1ELb0ELb0ELb0ELb1ELb0ELb0ELb1ELb1ELb0EEENS1_21CollectiveEpilogueFwdINS6_IJSA_NS7_ILi512EEESA_EEES9_SC_SE_Li256ELb0ELb1ELb1ELb0EEENS1_19SingleTileSchedulerILb0ELb1ELb1ELi64EEEEEEEEEvNT_6ParamsE:
	.zero		3712


//--------------------- .nv.constant0._ZN7cutlass13device_kernelIN5flash11enable_sm90INS1_16FlashAttnFwdSm90INS1_25CollectiveMainloopFwdSm90ILi2EN4cute5tupleIJNS5_1CILi1EEES8_S8_EEENS6_IJNS7_ILi64EEESA_SA_EEELi512ENS_10bfloat16_tEfNS_4arch4Sm90ELb0ELb0ELb1ELb1ELb0ELb0ELb0ELb0ELb0ELb1ELb1ELb0EEENS1_21CollectiveEpilogueFwdINS6_IJSA_NS7_ILi512EEESA_EEES9_SC_SE_Li256ELb1ELb1ELb1ELb0EEENS1_36VarlenDynamicPersistentTileSchedulerILi64ELi64ELi256ELi128ELb1ELb1ELb1ELb0ELb1ELb1EEEEEEEEEvNT_6ParamsE --------------------------
	.section	.nv.constant0._ZN7cutlass13device_kernelIN5flash11enable_sm90INS1_16FlashAttnFwdSm90INS1_25CollectiveMainloopFwdSm90ILi2EN4cute5tupleIJNS5_1CILi1EEES8_S8_EEENS6_IJNS7_ILi64EEESA_SA_EEELi512ENS_10bfloat16_tEfNS_4arch4Sm90ELb0ELb0ELb1ELb1ELb0ELb0ELb0ELb0ELb0ELb1ELb1ELb0EEENS1_21CollectiveEpilogueFwdINS6_IJSA_NS7_ILi512EEESA_EEES9_SC_SE_Li256ELb1ELb1ELb1ELb0EEENS1_36VarlenDynamicPersistentTileSchedulerILi64ELi64ELi256ELi128ELb1ELb1ELb1ELb0ELb1ELb1EEEEEEEEEvNT_6ParamsE,"a",@progbits
	.sectionflags	@""
	.align	4
.nv.constant0._ZN7cutlass13device_kernelIN5flash11enable_sm90INS1_16FlashAttnFwdSm90INS1_25CollectiveMainloopFwdSm90ILi2EN4cute5tupleIJNS5_1CILi1EEES8_S8_EEENS6_IJNS7_ILi64EEESA_SA_EEELi512ENS_10bfloat16_tEfNS_4arch4Sm90ELb0ELb0ELb1ELb1ELb0ELb0ELb0ELb0ELb0ELb1ELb1ELb0EEENS1_21CollectiveEpilogueFwdINS6_IJSA_NS7_ILi512EEESA_EEES9_SC_SE_Li256ELb1ELb1ELb1ELb0EEENS1_36VarlenDynamicPersistentTileSchedulerILi64ELi64ELi256ELi128ELb1ELb1ELb1ELb0ELb1ELb1EEEEEEEEEvNT_6ParamsE:
	.zero		3584


//--------------------- .nv.constant0._ZN7cutlass13device_kernelIN5flash11enable_sm90INS1_16FlashAttnFwdSm90INS1_25CollectiveMainloopFwdSm90ILi2EN4cute5tupleIJNS5_1CILi1EEES8_S8_EEENS6_IJNS7_ILi64EEESA_SA_EEELi512ENS_10bfloat16_tEfNS_4arch4Sm90ELb0ELb0ELb1ELb1ELb0ELb1ELb0ELb0ELb0ELb1ELb1ELb0EEENS1_21CollectiveEpilogueFwdINS6_IJSA_NS7_ILi512EEESA_EEES9_SC_SE_Li256ELb1ELb1ELb1ELb0EEENS1_36VarlenDynamicPersistentTileSchedulerILi64ELi64ELi256ELi128ELb1ELb1ELb1ELb0ELb1ELb1EEEEEEEEEvNT_6ParamsE --------------------------
	.section	.nv.constant0._ZN7cutlass13device_kernelIN5flash11enable_sm90INS1_16FlashAttnFwdSm90INS1_25CollectiveMainloopFwdSm90ILi2EN4cute5tupleIJNS5_1CILi1EEES8_S8_EEENS6_IJNS7_ILi64EEESA_SA_EEELi512ENS_10bfloat16_tEfNS_4arch4Sm90ELb0ELb0ELb1ELb1ELb0ELb1ELb0ELb0ELb0ELb1ELb1ELb0EEENS1_21CollectiveEpilogueFwdINS6_IJSA_NS7_ILi512EEESA_EEES9_SC_SE_Li256ELb1ELb1ELb1ELb0EEENS1_36VarlenDynamicPersistentTileSchedulerILi64ELi64ELi256ELi128ELb1ELb1ELb1ELb0ELb1ELb1EEEEEEEEEvNT_6ParamsE,"a",@progbits
	.sectionflags	@""
	.align	4
.nv.constant0._ZN7cutlass13device_kernelIN5flash11enable_sm90INS1_16FlashAttnFwdSm90INS1_25CollectiveMainloopFwdSm90ILi2EN4cute5tupleIJNS5_1CILi1EEES8_S8_EEENS6_IJNS7_ILi64EEESA_SA_EEELi512ENS_10bfloat16_tEfNS_4arch4Sm90ELb0ELb0ELb1ELb1ELb0ELb1ELb0ELb0ELb0ELb1ELb1ELb0EEENS1_21CollectiveEpilogueFwdINS6_IJSA_NS7_ILi512EEESA_EEES9_SC_SE_Li256ELb1ELb1ELb1ELb0EEENS1_36VarlenDynamicPersistentTileSchedulerILi64ELi64ELi256ELi128ELb1ELb1ELb1ELb0ELb1ELb1EEEEEEEEEvNT_6ParamsE:
	.zero		3584


//--------------------- .nv.constant0._ZN7cutlass13device_kernelIN5flash11enable_sm90INS1_16FlashAttnFwdSm90INS1_25CollectiveMainloopFwdSm90ILi2EN4cute5tupleIJNS5_1CILi1EEES8_S8_EEENS6_IJNS7_ILi64EEESA_SA_EEELi512ENS_10bfloat16_tEfNS_4arch4Sm90ELb0ELb0ELb1ELb1ELb0ELb0ELb1ELb0ELb0ELb1ELb1ELb0EEENS1_21CollectiveEpilogueFwdINS6_IJSA_NS7_ILi512EEESA_EEES9_SC_SE_Li256ELb1ELb1ELb1ELb0EEENS1_36VarlenDynamicPersistentTileSchedulerILi64ELi64ELi256ELi128ELb1ELb1ELb1ELb0ELb1ELb1EEEEEEEEEvNT_6ParamsE --------------------------
	.section	.nv.constant0._ZN7cutlass13device_kernelIN5flash11enable_sm90INS1_16FlashAttnFwdSm90INS1_25CollectiveMainloopFwdSm90ILi2EN4cute5tupleIJNS5_1CILi1EEES8_S8_EEENS6_IJNS7_ILi64EEESA_SA_EEELi512ENS_10bfloat16_tEfNS_4arch4Sm90ELb0ELb0ELb1ELb1ELb0ELb0ELb1ELb0ELb0ELb1ELb1ELb0EEENS1_21CollectiveEpilogueFwdINS6_IJSA_NS7_ILi512EEESA_EEES9_SC_SE_Li256ELb1ELb1ELb1ELb0EEENS1_36VarlenDynamicPersistentTileSchedulerILi64ELi64ELi256ELi128ELb1ELb1ELb1ELb0ELb1ELb1EEEEEEEEEvNT_6ParamsE,"a",@progbits
	.sectionflags	@""
	.align	4
.nv.constant0._ZN7cutlass13device_kernelIN5flash11enable_sm90INS1_16FlashAttnFwdSm90INS1_25CollectiveMainloopFwdSm90ILi2EN4cute5tupleIJNS5_1CILi1EEES8_S8_EEENS6_IJNS7_ILi64EEESA_SA_EEELi512ENS_10bfloat16_tEfNS_4arch4Sm90ELb0ELb0ELb1ELb1ELb0ELb0ELb1ELb0ELb0ELb1ELb1ELb0EEENS1_21CollectiveEpilogueFwdINS6_IJSA_NS7_ILi512EEESA_EEES9_SC_SE_Li256ELb1ELb1ELb1ELb0EEENS1_36VarlenDynamicPersistentTileSchedulerILi64ELi64ELi256ELi128ELb1ELb1ELb1ELb0ELb1ELb1EEEEEEEEEvNT_6ParamsE:
	.zero		3840


//--------------------- .nv.constant0._ZN7cutlass13device_kernelIN5flash11enable_sm90INS1_16FlashAttnFwdSm90INS1_25CollectiveMainloopFwdSm90ILi2EN4cute5tupleIJNS5_1CILi1EEES8_S8_EEENS6_IJNS7_ILi64EEESA_SA_EEELi512ENS_10bfloat16_tEfNS_4arch4Sm90ELb0ELb0ELb1ELb1ELb0ELb1ELb1ELb0ELb0ELb1ELb1ELb0EEENS1_21CollectiveEpilogueFwdINS6_IJSA_NS7_ILi512EEESA_EEES9_SC_SE_Li256ELb1ELb1ELb1ELb0EEENS1_36VarlenDynamicPersistentTileSchedulerILi64ELi64ELi256ELi128ELb1ELb1ELb1ELb0ELb1ELb1EEEEEEEEEvNT_6ParamsE --------------------------
	.section	.nv.constant0._ZN7cutlass13device_kernelIN5flash11enable_sm90INS1_16FlashAttnFwdSm90INS1_25CollectiveMainloopFwdSm90ILi2EN4cute5tupleIJNS5_1CILi1EEES8_S8_EEENS6_IJNS7_ILi64EEESA_SA_EEELi512ENS_10bfloat16_tEfNS_4arch4Sm90ELb0ELb0ELb1ELb1ELb0ELb1ELb1ELb0ELb0ELb1ELb1ELb0EEENS1_21CollectiveEpilogueFwdINS6_IJSA_NS7_ILi512EEESA_EEES9_SC_SE_Li256ELb1ELb1ELb1ELb0EEENS1_36VarlenDynamicPersistentTileSchedulerILi64ELi64ELi256ELi128ELb1ELb1ELb1ELb0ELb1ELb1EEEEEEEEEvNT_6ParamsE,"a",@progbits
	.sectionflags	@""
	.align	4
.nv.constant0._ZN7cutlass13device_kernelIN5flash11enable_sm90INS1_16FlashAttnFwdSm90INS1_25CollectiveMainloopFwdSm90ILi2EN4cute5tupleIJNS5_1CILi1EEES8_S8_EEENS6_IJNS7_ILi64EEESA_SA_EEELi512ENS_10bfloat16_tEfNS_4arch4Sm90ELb0ELb0ELb1ELb1ELb0ELb1ELb1ELb0ELb0ELb1ELb1ELb0EEENS1_21CollectiveEpilogueFwdINS6_IJSA_NS7_ILi512EEESA_EEES9_SC_SE_Li256ELb1ELb1ELb1ELb0EEENS1_36VarlenDynamicPersistentTileSchedulerILi64ELi64ELi256ELi128ELb1ELb1ELb1ELb0ELb1ELb1EEEEEEEEEvNT_6ParamsE:
	.zero		3840


//--------------------- .nv.constant0._ZN7cutlass13device_kernelIN5flash11enable_sm90INS1_16FlashAttnFwdSm90INS1_25CollectiveMainloopFwdSm90ILi2EN4cute5tupleIJNS5_1CILi1EEES8_S8_EEENS6_IJNS7_ILi64EEESA_SA_EEELi512ENS_10bfloat16_tEfNS_4arch4Sm90ELb0ELb1ELb1ELb0ELb0ELb0ELb0ELb0ELb0ELb1ELb1ELb0EEENS1_21CollectiveEpilogueFwdINS6_IJSA_NS7_ILi512EEESA_EEES9_SC_SE_Li256ELb0ELb1ELb1ELb0EEENS1_19SingleTileSchedulerILb0ELb1ELb1ELi64EEEEEEEEEvNT_6ParamsE --------------------------
	.section	.nv.constant0._ZN7cutlass13device_kernelIN5flash11enable_sm90INS1_16FlashAttnFwdSm90INS1_25CollectiveMainloopFwdSm90ILi2EN4cute5tupleIJNS5_1CILi1EEES8_S8_EEENS6_IJNS7_ILi64EEESA_SA_EEELi512ENS_10bfloat16_tEfNS_4arch4Sm90ELb0ELb1ELb1ELb0ELb0ELb0ELb0ELb0ELb0ELb1ELb1ELb0EEENS1_21CollectiveEpilogueFwdINS6_IJSA_NS7_ILi512EEESA_EEES9_SC_SE_Li256ELb0ELb1ELb1ELb0EEENS1_19SingleTileSchedulerILb0ELb1ELb1ELi64EEEEEEEEEvNT_6ParamsE,"a",@progbits
	.sectionflags	@""
	.align	4
.nv.constant0._ZN7cutlass13device_kernelIN5flash11enable_sm90INS1_16FlashAttnFwdSm90INS1_25CollectiveMainloopFwdSm90ILi2EN4cute5tupleIJNS5_1CILi1EEES8_S8_EEENS6_IJNS7_ILi64EEESA_SA_EEELi512ENS_10bfloat16_tEfNS_4arch4Sm90ELb0ELb1ELb1ELb0ELb0ELb0ELb0ELb0ELb0ELb1ELb1ELb0EEENS1_21CollectiveEpilogueFwdINS6_IJSA_NS7_ILi512EEESA_EEES9_SC_SE_Li256ELb0ELb1ELb1ELb0EEENS1_19SingleTileSchedulerILb0ELb1ELb1ELi64EEEEEEEEEvNT_6ParamsE:
	.zero		3456


//--------------------- .nv.constant0._ZN7cutlass13device_kernelIN5flash11enable_sm90INS1_16FlashAttnFwdSm90INS1_25CollectiveMainloopFwdSm90ILi2EN4cute5tupleIJNS5_1CILi1EEES8_S8_EEENS6_IJNS7_ILi64EEESA_SA_EEELi512ENS_10bfloat16_tEfNS_4arch4Sm90ELb0ELb1ELb1ELb0ELb0ELb0ELb1ELb0ELb0ELb1ELb1ELb0EEENS1_21CollectiveEpilogueFwdINS6_IJSA_NS7_ILi512EEESA_EEES9_SC_SE_Li256ELb0ELb1ELb1ELb0EEENS1_19SingleTileSchedulerILb0ELb1ELb1ELi64EEEEEEEEEvNT_6ParamsE --------------------------
	.section	.nv.constant0._ZN7cutlass13device_kernelIN5flash11enable_sm90INS1_16FlashAttnFwdSm90INS1_25CollectiveMainloopFwdSm90ILi2EN4cute5tupleIJNS5_1CILi1EEES8_S8_EEENS6_IJNS7_ILi64EEESA_SA_EEELi512ENS_10bfloat16_tEfNS_4arch4Sm90ELb0ELb1ELb1ELb0ELb0ELb0ELb1ELb0ELb0ELb1ELb1ELb0EEENS1_21CollectiveEpilogueFwdINS6_IJSA_NS7_ILi512EEESA_EEES9_SC_SE_Li256ELb0ELb1ELb1ELb0EEENS1_19SingleTileSchedulerILb0ELb1ELb1ELi64EEEEEEEEEvNT_6ParamsE,"a",@progbits
	.sectionflags	@""
	.align	4
.nv.constant0._ZN7cutlass13device_kernelIN5flash11enable_sm90INS1_16FlashAttnFwdSm90INS1_25CollectiveMainloopFwdSm90ILi2EN4cute5tupleIJNS5_1CILi1EEES8_S8_EEENS6_IJNS7_ILi64EEESA_SA_EEELi512ENS_10bfloat16_tEfNS_4arch4Sm90ELb0ELb1ELb1ELb0ELb0ELb0ELb1ELb0ELb0ELb1ELb1ELb0EEENS1_21CollectiveEpilogueFwdINS6_IJSA_NS7_ILi512EEESA_EEES9_SC_SE_Li256ELb0ELb1ELb1ELb0EEENS1_19SingleTileSchedulerILb0ELb1ELb1ELi64EEEEEEEEEvNT_6ParamsE:
	.zero		3712


//--------------------- .nv.constant0._ZN7cutlass13device_kernelIN5flash11enable_sm90INS1_16FlashAttnFwdSm90INS1_25CollectiveMainloopFwdSm90ILi2EN4cute5tupleIJNS5_1CILi1EEES8_S8_EEENS6_IJNS7_ILi64EEESA_SA_EEELi512ENS_10bfloat16_tEfNS_4arch4Sm90ELb0ELb1ELb1ELb1ELb0ELb0ELb0ELb0ELb0ELb1ELb1ELb0EEENS1_21CollectiveEpilogueFwdINS6_IJSA_NS7_ILi512EEESA_EEES9_SC_SE_Li256ELb1ELb1ELb1ELb0EEENS1_36VarlenDynamicPersistentTileSchedulerILi64ELi64ELi256ELi128ELb1ELb1ELb1ELb1ELb0ELb1EEEEEEEEEvNT_6ParamsE --------------------------
	.section	.nv.constant0._ZN7cutlass13device_kernelIN5flash11enable_sm90INS1_16FlashAttnFwdSm90INS1_25CollectiveMainloopFwdSm90ILi2EN4cute5tupleIJNS5_1CILi1EEES8_S8_EEENS6_IJNS7_ILi64EEESA_SA_EEELi512ENS_10bfloat16_tEfNS_4arch4Sm90ELb0ELb1ELb1ELb1ELb0ELb0ELb0ELb0ELb0ELb1ELb1ELb0EEENS1_21CollectiveEpilogueFwdINS6_IJSA_NS7_ILi512EEESA_EEES9_SC_SE_Li256ELb1ELb1ELb1ELb0EEENS1_36VarlenDynamicPersistentTileSchedulerILi64ELi64ELi256ELi128ELb1ELb1ELb1ELb1ELb0ELb1EEEEEEEEEvNT_6ParamsE,"a",@progbits
	.sectionflags	@""
	.align	4
.nv.constant0._ZN7cutlass13device_kernelIN5flash11enable_sm90INS1_16FlashAttnFwdSm90INS1_25CollectiveMainloopFwdSm90ILi2EN4cute5tupleIJNS5_1CILi1EEES8_S8_EEENS6_IJNS7_ILi64EEESA_SA_EEELi512ENS_10bfloat16_tEfNS_4arch4Sm90ELb0ELb1ELb1ELb1ELb0ELb0ELb0ELb0ELb0ELb1ELb1ELb0EEENS1_21CollectiveEpilogueFwdINS6_IJSA_NS7_ILi512EEESA_EEES9_SC_SE_Li256ELb1ELb1ELb1ELb0EEENS1_36VarlenDynamicPersistentTileSchedulerILi64ELi64ELi256ELi128ELb1ELb1ELb1ELb1ELb0ELb1EEEEEEEEEvNT_6ParamsE:
	.zero		3584


//--------------------- .nv.constant0._ZN7cutlass13device_kernelIN5flash11enable_sm90INS1_16FlashAttnFwdSm90INS1_25CollectiveMainloopFwdSm90ILi2EN4cute5tupleIJNS5_1CILi1EEES8_S8_EEENS6_IJNS7_ILi64EEESA_SA_EEELi512ENS_10bfloat16_tEfNS_4arch4Sm90ELb0ELb1ELb1ELb1ELb0ELb1ELb0ELb0ELb0ELb1ELb1ELb0EEENS1_21CollectiveEpilogueFwdINS6_IJSA_NS7_ILi512EEESA_EEES9_SC_SE_Li256ELb1ELb1ELb1ELb0EEENS1_36VarlenDynamicPersistentTileSchedulerILi64ELi64ELi256ELi128ELb1ELb1ELb1ELb1ELb0ELb1EEEEEEEEEvNT_6ParamsE --------------------------
	.section	.nv.constant0._ZN7cutlass13device_kernelIN5flash11enable_sm90INS1_16FlashAttnFwdSm90INS1_25CollectiveMainloopFwdSm90ILi2EN4cute5tupleIJNS5_1CILi1EEES8_S8_EEENS6_IJNS7_ILi64EEESA_SA_EEELi512ENS_10bfloat16_tEfNS_4arch4Sm90ELb0ELb1ELb1ELb1ELb0ELb1ELb0ELb0ELb0ELb1ELb1ELb0EEENS1_21CollectiveEpilogueFwdINS6_IJSA_NS7_ILi512EEESA_EEES9_SC_SE_Li256ELb1ELb1ELb1ELb0EEENS1_36VarlenDynamicPersistentTileSchedulerILi64ELi64ELi256ELi128ELb1ELb1ELb1ELb1ELb0ELb1EEEEEEEEEvNT_6ParamsE,"a",@progbits
	.sectionflags	@""
	.align	4
.nv.constant0._ZN7cutlass13device_kernelIN5flash11enable_sm90INS1_16FlashAttnFwdSm90INS1_25CollectiveMainloopFwdSm90ILi2EN4cute5tupleIJNS5_1CILi1EEES8_S8_EEENS6_IJNS7_ILi64EEESA_SA_EEELi512ENS_10bfloat16_tEfNS_4arch4Sm90ELb0ELb1ELb1ELb1ELb0ELb1ELb0ELb0ELb0ELb1ELb1ELb0EEENS1_21CollectiveEpilogueFwdINS6_IJSA_NS7_ILi512EEESA_EEES9_SC_SE_Li256ELb1ELb1ELb1ELb0EEENS1_36VarlenDynamicPersistentTileSchedulerILi64ELi64ELi256ELi128ELb1ELb1ELb1ELb1ELb0ELb1EEEEEEEEEvNT_6ParamsE:
	.zero		3584


//--------------------- .nv.constant0._ZN7cutlass13device_kernelIN5flash11enable_sm90INS1_16FlashAttnFwdSm90INS1_25CollectiveMainloopFwdSm90ILi2EN4cute5tupleIJNS5_1CILi1EEES8_S8_EEENS6_IJNS7_ILi64EEESA_SA_EEELi512ENS_10bfloat16_tEfNS_4arch4Sm90ELb0ELb1ELb1ELb1ELb0ELb0ELb1ELb0ELb0ELb1ELb1ELb0EEENS1_21CollectiveEpilogueFwdINS6_IJSA_NS7_ILi512EEESA_EEES9_SC_SE_Li256ELb1ELb1ELb1ELb0EEENS1_36VarlenDynamicPersistentTileSchedulerILi64ELi64ELi256ELi128ELb1ELb1ELb1ELb1ELb0ELb1EEEEEEEEEvNT_6ParamsE --------------------------
	.section	.nv.constant0._ZN7cutlass13device_kernelIN5flash11enable_sm90INS1_16FlashAttnFwdSm90INS1_25CollectiveMainloopFwdSm90ILi2EN4cute5tupleIJNS5_1CILi1EEES8_S8_EEENS6_IJNS7_ILi64EEESA_SA_EEELi512ENS_10bfloat16_tEfNS_4arch4Sm90ELb0ELb1ELb1ELb1ELb0ELb0ELb1ELb0ELb0ELb1ELb1ELb0EEENS1_21CollectiveEpilogueFwdINS6_IJSA_NS7_ILi512EEESA_EEES9_SC_SE_Li256ELb1ELb1ELb1ELb0EEENS1_36VarlenDynamicPersistentTileSchedulerILi64ELi64ELi256ELi128ELb1ELb1ELb1ELb1ELb0ELb1EEEEEEEEEvNT_6ParamsE,"a",@progbits
	.sectionflags	@""
	.align	4
.nv.constant0._ZN7cutlass13device_kernelIN5flash11enable_sm90INS1_16FlashAttnFwdSm90INS1_25CollectiveMainloopFwdSm90ILi2EN4cute5tupleIJNS5_1CILi1EEES8_S8_EEENS6_IJNS7_ILi64EEESA_SA_EEELi512ENS_10bfloat16_tEfNS_4arch4Sm90ELb0ELb1ELb1ELb1ELb0ELb0ELb1ELb0ELb0ELb1ELb1ELb0EEENS1_21CollectiveEpilogueFwdINS6_IJSA_NS7_ILi512EEESA_EEES9_SC_SE_Li256ELb1ELb1ELb1ELb0EEENS1_36VarlenDynamicPersistentTileSchedulerILi64ELi64ELi256ELi128ELb1ELb1ELb1ELb1ELb0ELb1EEEEEEEEEvNT_6ParamsE:
	.zero		3840


//--------------------- .nv.constant0._ZN7cutlass13device_kernelIN5flash11enable_sm90INS1_16FlashAttnFwdSm90INS1_25CollectiveMainloopFwdSm90ILi2EN4cute5tupleIJNS5_1CILi1EEES8_S8_EEENS6_IJNS7_ILi64EEESA_SA_EEELi512ENS_10bfloat16_tEfNS_4arch4Sm90ELb0ELb1ELb1ELb1ELb0ELb1ELb1ELb0ELb0ELb1ELb1ELb0EEENS1_21CollectiveEpilogueFwdINS6_IJSA_NS7_ILi512EEESA_EEES9_SC_SE_Li256ELb1ELb1ELb1ELb0EEENS1_36VarlenDynamicPersistentTileSchedulerILi64ELi64ELi256ELi128ELb1ELb1ELb1ELb1ELb0ELb1EEEEEEEEEvNT_6ParamsE --------------------------
	.section	.nv.constant0._ZN7cutlass13device_kernelIN5flash11enable_sm90INS1_16FlashAttnFwdSm90INS1_25CollectiveMainloopFwdSm90ILi2EN4cute5tupleIJNS5_1CILi1EEES8_S8_EEENS6_IJNS7_ILi64EEESA_SA_EEELi512ENS_10bfloat16_tEfNS_4arch4Sm90ELb0ELb1ELb1ELb1ELb0ELb1ELb1ELb0ELb0ELb1ELb1ELb0EEENS1_21CollectiveEpilogueFwdINS6_IJSA_NS7_ILi512EEESA_EEES9_SC_SE_Li256ELb1ELb1ELb1ELb0EEENS1_36VarlenDynamicPersistentTileSchedulerILi64ELi64ELi256ELi128ELb1ELb1ELb1ELb1ELb0ELb1EEEEEEEEEvNT_6ParamsE,"a",@progbits
	.sectionflags	@""
	.align	4
.nv.constant0._ZN7cutlass13device_kernelIN5flash11enable_sm90INS1_16FlashAttnFwdSm90INS1_25CollectiveMainloopFwdSm90ILi2EN4cute5tupleIJNS5_1CILi1EEES8_S8_EEENS6_IJNS7_ILi64EEESA_SA_EEELi512ENS_10bfloat16_tEfNS_4arch4Sm90ELb0ELb1ELb1ELb1ELb0ELb1ELb1ELb0ELb0ELb1ELb1ELb0EEENS1_21CollectiveEpilogueFwdINS6_IJSA_NS7_ILi512EEESA_EEES9_SC_SE_Li256ELb1ELb1ELb1ELb0EEENS1_36VarlenDynamicPersistentTileSchedulerILi64ELi64ELi256ELi128ELb1ELb1ELb1ELb1ELb0ELb1EEEEEEEEEvNT_6ParamsE:
	.zero		3840


//--------------------- .nv.constant0._ZN7cutlass13device_kernelIN5flash11enable_sm90INS1_16FlashAttnFwdSm90INS1_25CollectiveMainloopFwdSm90ILi2EN4cute5tupleIJNS5_1CILi1EEES8_S8_EEENS6_IJNS7_ILi64EEESA_SA_EEELi512ENS_10bfloat16_tEfNS_4arch4Sm90ELb1ELb0ELb1ELb0ELb0ELb0ELb0ELb0ELb0ELb1ELb1ELb0EEENS1_21CollectiveEpilogueFwdINS6_IJSA_NS7_ILi512EEESA_EEES9_SC_SE_Li256ELb0ELb1ELb1ELb0EEENS1_19SingleTileSchedulerILb0ELb1ELb1ELi64EEEEEEEEEvNT_6ParamsE --------------------------
	.section	.nv.constant0._ZN7cutlass13device_kernelIN5flash11enable_sm90INS1_16FlashAttnFwdSm90INS1_25CollectiveMainloopFwdSm90ILi2EN4cute5tupleIJNS5_1CILi1EEES8_S8_EEENS6_IJNS7_ILi64EEESA_SA_EEELi512ENS_10bfloat16_tEfNS_4arch4Sm90ELb1ELb0ELb1ELb0ELb0ELb0ELb0ELb0ELb0ELb1ELb1ELb0EEENS1_21CollectiveEpilogueFwdINS6_IJSA_NS7_ILi512EEESA_EEES9_SC_SE_Li256ELb0ELb1ELb1ELb0EEENS1_19SingleTileSchedulerILb0ELb1ELb1ELi64EEEEEEEEEvNT_6ParamsE,"a",@progbits
	.sectionflags	@""
	.align	4
.nv.constant0._ZN7cutlass13device_kernelIN5flash11enable_sm90INS1_16FlashAttnFwdSm90INS1_25CollectiveMainloopFwdSm90ILi2EN4cute5tupleIJNS5_1CILi1EEES8_S8_EEENS6_IJNS7_ILi64EEESA_SA_EEELi512ENS_10bfloat16_tEfNS_4arch4Sm90ELb1ELb0ELb1ELb0ELb0ELb0ELb0ELb0ELb0ELb1ELb1ELb0EEENS1_21CollectiveEpilogueFwdINS6_IJSA_NS7_ILi512EEESA_EEES9_SC_SE_Li256ELb0ELb1ELb1ELb0EEENS1_19SingleTileSchedulerILb0ELb1ELb1ELi64EEEEEEEEEvNT_6ParamsE:
	.zero		3456


//--------------------- .nv.constant0._ZN7cutlass13device_kernelIN5flash11enable_sm90INS1_16FlashAttnFwdSm90INS1_25CollectiveMainloopFwdSm90ILi2EN4cute5tupleIJNS5_1CILi1EEES8_S8_EEENS6_IJNS7_ILi64EEESA_SA_EEELi512ENS_10bfloat16_tEfNS_4arch4Sm90ELb1ELb0ELb1ELb0ELb0ELb0ELb1ELb0ELb0ELb1ELb1ELb0EEENS1_21CollectiveEpilogueFwdINS6_IJSA_NS7_ILi512EEESA_EEES9_SC_SE_Li256ELb0ELb1ELb1ELb0EEENS1_19SingleTileSchedulerILb0ELb1ELb1ELi64EEEEEEEEEvNT_6ParamsE --------------------------
	.section	.nv.constant0._ZN7cutlass13device_kernelIN5flash11enable_sm90INS1_16FlashAttnFwdSm90INS1_25CollectiveMainloopFwdSm90ILi2EN4cute5tupleIJNS5_1CILi1EEES8_S8_EEENS6_IJNS7_ILi64EEESA_SA_EEELi512ENS_10bfloat16_tEfNS_4arch4Sm90ELb1ELb0ELb1ELb0ELb0ELb0ELb1ELb0ELb0ELb1ELb1ELb0EEENS1_21CollectiveEpilogueFwdINS6_IJSA_NS7_ILi512EEESA_EEES9_SC_SE_Li256ELb0ELb1ELb1ELb0EEENS1_19SingleTileSchedulerILb0ELb1ELb1ELi64EEEEEEEEEvNT_6ParamsE,"a",@progbits
	.sectionflags	@""
	.align	4
.nv.constant0._ZN7cutlass13device_kernelIN5flash11enable_sm90INS1_16FlashAttnFwdSm90INS1_25CollectiveMainloopFwdSm90ILi2EN4cute5tupleIJNS5_1CILi1EEES8_S8_EEENS6_IJNS7_ILi64EEESA_SA_EEELi512ENS_10bfloat16_tEfNS_4arch4Sm90ELb1ELb0ELb1ELb0ELb0ELb0ELb1ELb0ELb0ELb1ELb1ELb0EEENS1_21CollectiveEpilogueFwdINS6_IJSA_NS7_ILi512EEESA_EEES9_SC_SE_Li256ELb0ELb1ELb1ELb0EEENS1_19SingleTileSchedulerILb0ELb1ELb1ELi64EEEEEEEEEvNT_6ParamsE:
	.zero		3712


//--------------------- .nv.constant0._ZN7cutlass13device_kernelIN5flash11enable_sm90INS1_16FlashAttnFwdSm90INS1_25CollectiveMainloopFwdSm90ILi2EN4cute5tupleIJNS5_1CILi1EEES8_S8_EEENS6_IJNS7_ILi64EEESA_SA_EEELi512ENS_10bfloat16_tEfNS_4arch4Sm90ELb1ELb0ELb1ELb1ELb0ELb0ELb0ELb0ELb0ELb1ELb1ELb0EEENS1_21CollectiveEpilogueFwdINS6_IJSA_NS7_ILi512EEESA_EEES9_SC_SE_Li256ELb1ELb1ELb1ELb0EEENS1_36VarlenDynamicPersistentTileSchedulerILi64ELi64ELi256ELi128ELb1ELb1ELb1ELb1ELb1ELb1EEEEEEEEEvNT_6ParamsE --------------------------
	.section	.nv.constant0._ZN7cutlass13device_kernelIN5flash11enable_sm90INS1_16FlashAttnFwdSm90INS1_25CollectiveMainloopFwdSm90ILi2EN4cute5tupleIJNS5_1CILi1EEES8_S8_EEENS6_IJNS7_ILi64EEESA_SA_EEELi512ENS_10bfloat16_tEfNS_4arch4Sm90ELb1ELb0ELb1ELb1ELb0ELb0ELb0ELb0ELb0ELb1ELb1ELb0EEENS1_21CollectiveEpilogueFwdINS6_IJSA_NS7_ILi512EEESA_EEES9_SC_SE_Li256ELb1ELb1ELb1ELb0EEENS1_36VarlenDynamicPersistentTileSchedulerILi64ELi64ELi256ELi128ELb1ELb1ELb1ELb1ELb1ELb1EEEEEEEEEvNT_6ParamsE,"a",@progbits
	.sectionflags	@""
	.align	4
.nv.constant0._ZN7cutlass13device_kernelIN5flash11enable_sm90INS1_16FlashAttnFwdSm90INS1_25CollectiveMainloopFwdSm90ILi2EN4cute5tupleIJNS5_1CILi1EEES8_S8_EEENS6_IJNS7_ILi64EEESA_SA_EEELi512ENS_10bfloat16_tEfNS_4arch4Sm90ELb1ELb0ELb1ELb1ELb0ELb0ELb0ELb0ELb0ELb1ELb1ELb0EEENS1_21CollectiveEpilogueFwdINS6_IJSA_NS7_ILi512EEESA_EEES9_SC_SE_Li256ELb1ELb1ELb1ELb0EEENS1_36VarlenDynamicPersistentTileSchedulerILi64ELi64ELi256ELi128ELb1ELb1ELb1ELb1ELb1ELb1EEEEEEEEEvNT_6ParamsE:
	.zero		3584


//--------------------- .nv.constant0._ZN7cutlass13device_kernelIN5flash11enable_sm90INS1_16FlashAttnFwdSm90INS1_25CollectiveMainloopFwdSm90ILi2EN4cute5tupleIJNS5_1CILi1EEES8_S8_EEENS6_IJNS7_ILi64EEESA_SA_EEELi512ENS_10bfloat16_tEfNS_4arch4Sm90ELb1ELb0ELb1ELb1ELb0ELb1ELb0ELb0ELb0ELb1ELb1ELb0EEENS1_21CollectiveEpilogueFwdINS6_IJSA_NS7_ILi512EEESA_EEES9_SC_SE_Li256ELb1ELb1ELb1ELb0EEENS1_36VarlenDynamicPersistentTileSchedulerILi64ELi64ELi256ELi128ELb1ELb1ELb1ELb1ELb1ELb1EEEEEEEEEvNT_6ParamsE --------------------------
	.section	.nv.constant0._ZN7cutlass13device_kernelIN5flash11enable_sm90INS1_16FlashAttnFwdSm90INS1_25CollectiveMainloopFwdSm90ILi2EN4cute5tupleIJNS5_1CILi1EEES8_S8_EEENS6_IJNS7_ILi64EEESA_SA_EEELi512ENS_10bfloat16_tEfNS_4arch4Sm90ELb1ELb0ELb1ELb1ELb0ELb1ELb0ELb0ELb0ELb1ELb1ELb0EEENS1_21CollectiveEpilogueFwdINS6_IJSA_NS7_ILi512EEESA_EEES9_SC_SE_Li256ELb1ELb1ELb1ELb0EEENS1_36VarlenDynamicPersistentTileSchedulerILi64ELi64ELi256ELi128ELb1ELb1ELb1ELb1ELb1ELb1EEEEEEEEEvNT_6ParamsE,"a",@progbits
	.sectionflags	@""
	.align	4
.nv.constant0._ZN7cutlass13device_kernelIN5flash11enable_sm90INS1_16FlashAttnFwdSm90INS1_25CollectiveMainloopFwdSm90ILi2EN4cute5tupleIJNS5_1CILi1EEES8_S8_EEENS6_IJNS7_ILi64EEESA_SA_EEELi512ENS_10bfloat16_tEfNS_4arch4Sm90ELb1ELb0ELb1ELb1ELb0ELb1ELb0ELb0ELb0ELb1ELb1ELb0EEENS1_21CollectiveEpilogueFwdINS6_IJSA_NS7_ILi512EEESA_EEES9_SC_SE_Li256ELb1ELb1ELb1ELb0EEENS1_36VarlenDynamicPersistentTileSchedulerILi64ELi64ELi256ELi128ELb1ELb1ELb1ELb1ELb1ELb1EEEEEEEEEvNT_6ParamsE:
	.zero		3584


//--------------------- .nv.constant0._ZN7cutlass13device_kernelIN5flash11enable_sm90INS1_16FlashAttnFwdSm90INS1_25CollectiveMainloopFwdSm90ILi2EN4cute5tupleIJNS5_1CILi1EEES8_S8_EEENS6_IJNS7_ILi64EEESA_SA_EEELi512ENS_10bfloat16_tEfNS_4arch4Sm90ELb1ELb0ELb1ELb1ELb0ELb0ELb1ELb0ELb0ELb1ELb1ELb0EEENS1_21CollectiveEpilogueFwdINS6_IJSA_NS7_ILi512EEESA_EEES9_SC_SE_Li256ELb1ELb1ELb1ELb0EEENS1_36VarlenDynamicPersistentTileSchedulerILi64ELi64ELi256ELi128ELb1ELb1ELb1ELb1ELb1ELb1EEEEEEEEEvNT_6ParamsE --------------------------
	.section	.nv.constant0._ZN7cutlass13device_kernelIN5flash11enable_sm90INS1_16FlashAttnFwdSm90INS1_25CollectiveMainloopFwdSm90ILi2EN4cute5tupleIJNS5_1CILi1EEES8_S8_EEENS6_IJNS7_ILi64EEESA_SA_EEELi512ENS_10bfloat16_tEfNS_4arch4Sm90ELb1ELb0ELb1ELb1ELb0ELb0ELb1ELb0ELb0ELb1ELb1ELb0EEENS1_21CollectiveEpilogueFwdINS6_IJSA_NS7_ILi512EEESA_EEES9_SC_SE_Li256ELb1ELb1ELb1ELb0EEENS1_36VarlenDynamicPersistentTileSchedulerILi64ELi64ELi256ELi128ELb1ELb1ELb1ELb1ELb1ELb1EEEEEEEEEvNT_6ParamsE,"a",@progbits
	.sectionflags	@""
	.align	4
.nv.constant0._ZN7cutlass13device_kernelIN5flash11enable_sm90INS1_16FlashAttnFwdSm90INS1_25CollectiveMainloopFwdSm90ILi2EN4cute5tupleIJNS5_1CILi1EEES8_S8_EEENS6_IJNS7_ILi64EEESA_SA_EEELi512ENS_10bfloat16_tEfNS_4arch4Sm90ELb1ELb0ELb1ELb1ELb0ELb0ELb1ELb0ELb0ELb1ELb1ELb0EEENS1_21CollectiveEpilogueFwdINS6_IJSA_NS7_ILi512EEESA_EEES9_SC_SE_Li256ELb1ELb1ELb1ELb0EEENS1_36VarlenDynamicPersistentTileSchedulerILi64ELi64ELi256ELi128ELb1ELb1ELb1ELb1ELb1ELb1EEEEEEEEEvNT_6ParamsE:
	.zero		3840


//--------------------- .nv.constant0._ZN7cutlass13device_kernelIN5flash11enable_sm90INS1_16FlashAttnFwdSm90INS1_25CollectiveMainloopFwdSm90ILi2EN4cute5tupleIJNS5_1CILi1EEES8_S8_EEENS6_IJNS7_ILi64EEESA_SA_EEELi512ENS_10bfloat16_tEfNS_4arch4Sm90ELb1ELb0ELb1ELb1ELb0ELb1ELb1ELb0ELb0ELb1ELb1ELb0EEENS1_21CollectiveEpilogueFwdINS6_IJSA_NS7_ILi512EEESA_EEES9_SC_SE_Li256ELb1ELb1ELb1ELb0EEENS1_36VarlenDynamicPersistentTileSchedulerILi64ELi64ELi256ELi128ELb1ELb1ELb1ELb1ELb1ELb1EEEEEEEEEvNT_6ParamsE --------------------------
	.section	.nv.constant0._ZN7cutlass13device_kernelIN5flash11enable_sm90INS1_16FlashAttnFwdSm90INS1_25CollectiveMainloopFwdSm90ILi2EN4cute5tupleIJNS5_1CILi1EEES8_S8_EEENS6_IJNS7_ILi64EEESA_SA_EEELi512ENS_10bfloat16_tEfNS_4arch4Sm90ELb1ELb0ELb1ELb1ELb0ELb1ELb1ELb0ELb0ELb1ELb1ELb0EEENS1_21CollectiveEpilogueFwdINS6_IJSA_NS7_ILi512EEESA_EEES9_SC_SE_Li256ELb1ELb1ELb1ELb0EEENS1_36VarlenDynamicPersistentTileSchedulerILi64ELi64ELi256ELi128ELb1ELb1ELb1ELb1ELb1ELb1EEEEEEEEEvNT_6ParamsE,"a",@progbits
	.sectionflags	@""
	.align	4
.nv.constant0._ZN7cutlass13device_kernelIN5flash11enable_sm90INS1_16FlashAttnFwdSm90INS1_25CollectiveMainloopFwdSm90ILi2EN4cute5tupleIJNS5_1CILi1EEES8_S8_EEENS6_IJNS7_ILi64EEESA_SA_EEELi512ENS_10bfloat16_tEfNS_4arch4Sm90ELb1ELb0ELb1ELb1ELb0ELb1ELb1ELb0ELb0ELb1ELb1ELb0EEENS1_21CollectiveEpilogueFwdINS6_IJSA_NS7_ILi512EEESA_EEES9_SC_SE_Li256ELb1ELb1ELb1ELb0EEENS1_36VarlenDynamicPersistentTileSchedulerILi64ELi64ELi256ELi128ELb1ELb1ELb1ELb1ELb1ELb1EEEEEEEEEvNT_6ParamsE:
	.zero		3840


//--------------------- SYMBOLS --------------------------

	.type		.nv.reservedSmem.offset0,@object
	.size		.nv.reservedSmem.offset0,0x4
